def matmul_kernel(
    a_ptr,
    b_ptr,
    c_ptr,
    M,
    N,
    K,
    stride_am,
    stride_ak,
    stride_bk,
    stride_bn,
    stride_cm,
    stride_cn,
    BLOCK_M: tl.constexpr,
    BLOCK_N: tl.constexpr,
    BLOCK_K: tl.constexpr,
    GROUP_M: tl.constexpr,
):
    pid = tl.program_id(axis=0)
    num_pid_m = tl.cdiv(M, BLOCK_M)
    num_pid_n = tl.cdiv(N, BLOCK_N)
    num_pid_in_group = GROUP_M * num_pid_n
    group_id = pid // num_pid_in_group
    first_pid_m = group_id * GROUP_M
    group_size_m = min(num_pid_m - first_pid_m, GROUP_M)
    pid_m = first_pid_m + ((pid % num_pid_in_group) % group_size_m)
    pid_n = (pid % num_pid_in_group) // group_size_m

    offs_am = (pid_m * BLOCK_M + tl.arange(0, BLOCK_M)) % M
    offs_bn = (pid_n * BLOCK_N + tl.arange(0, BLOCK_N)) % N
    offs_k = tl.arange(0, BLOCK_K)
    a_ptrs = a_ptr + offs_am[:, None] * stride_am + offs_k[None, :] * stride_ak
    b_ptrs = b_ptr + offs_k[:, None] * stride_bk + offs_bn[None, :] * stride_bn

    acc = tl.zeros((BLOCK_M, BLOCK_N), dtype=tl.float32)
    for kk in range(0, tl.cdiv(K, BLOCK_K)):
        a = tl.load(a_ptrs, mask=offs_k[None, :] < K - kk * BLOCK_K, other=0.0)
        b = tl.load(b_ptrs, mask=offs_k[:, None] < K - kk * BLOCK_K, other=0.0)
        acc = tl.dot(a, b, acc)
        a_ptrs += BLOCK_K * stride_ak
        b_ptrs += BLOCK_K * stride_bk

    c = acc.to(c_ptr.dtype.element_ty)
    offs_cm = pid_m * BLOCK_M + tl.arange(0, BLOCK_M)
    offs_cn = pid_n * BLOCK_N + tl.arange(0, BLOCK_N)
    c_ptrs = c_ptr + offs_cm[:, None] * stride_cm + offs_cn[None, :] * stride_cn
    mask = (offs_cm[:, None] < M) & (offs_cn[None, :] < N)
    tl.store(c_ptrs, c, mask=mask)

# config = {"BLOCK_K": 64, "BLOCK_M": 128, "BLOCK_N": 32, "GROUP_M": 8, "arch": "sm_100", "dtype": "bf16", "num_ctas": 1, "num_stages": 3, "num_warps": 4}
# arch = sm_100


// ===== COMPILED SASS (sm_100a) =====

	.target	sm_100a

	.elftype	@"ET_EXEC"


//--------------------- .note.nv.tkinfo           --------------------------
	.section	.note.nv.tkinfo,"",@"SHT_NOTE"
	.sectionflags	@"SHF_NOTE_NV_TKINFO"
	.tkinfo
        /*0018*/ 	.word	0x00000081
        /*0030*/ 	.string	""
        /*0030*/ 	.string	"ptxas-blackwell"
        /*0030*/ 	.string	"Cuda compilation tools, release 12.9, V12.9.86"
        /*0030*/ 	.string	"Build cuda_12.9.r12.9/compiler.36037853_0"
        /*0030*/ 	.string	"-v  -suppress-debug-info  -lineinfo  -arch sm_100a "



//--------------------- .note.nv.cuver            --------------------------
	.section	.note.nv.cuver,"",@"SHT_NOTE"
	.sectionflags	@"SHF_NOTE_NV_CUVER"
        /*0018*/ 	.short	0x0001
        /*001a*/ 	.short	0x0064
        /*001c*/ 	.short	0x0001
        /*001e*/ 	.short	0x0000
        /*0020*/ 	.short	0x0001
        /*0022*/ 	.short	0x0000


//--------------------- .nv.info                  --------------------------
	.section	.nv.info,"",@"SHT_CUDA_INFO"
	.align	4


	//----- nvinfo : EIATTR_REGCOUNT
	.align		4
        /*0000*/ 	.byte	0x04, 0x2f
        /*0002*/ 	.short	(.L_4 - .L_3)
	.align		4
.L_3:
        /*0004*/ 	.word	index@(matmul_kernel)
        /*0008*/ 	.word	0x000000cf


	//----- nvinfo : EIATTR_FRAME_SIZE
	.align		4
.L_4:
        /*000c*/ 	.byte	0x04, 0x11
        /*000e*/ 	.short	(.L_6 - .L_5)
	.align		4
.L_5:
        /*0010*/ 	.word	index@($__internal_2_$__cuda_sm10x_tcgen05_guardrail_trap_unallocated_columns_being_dealloced)
        /*0014*/ 	.word	0x00000000


	//----- nvinfo : EIATTR_FRAME_SIZE
	.align		4
.L_6:
        /*0018*/ 	.byte	0x04, 0x11
        /*001a*/ 	.short	(.L_8 - .L_7)
	.align		4
.L_7:
        /*001c*/ 	.word	index@($__internal_1_$__cuda_sm10x_tcgen05_guardrail_trap_phase_invalid_during_alloc)
        /*0020*/ 	.word	0x00000000


	//----- nvinfo : EIATTR_FRAME_SIZE
	.align		4
.L_8:
        /*0024*/ 	.byte	0x04, 0x11
        /*0026*/ 	.short	(.L_10 - .L_9)
	.align		4
.L_9:
        /*0028*/ 	.word	index@($__internal_0_$__cuda_sm10x_tcgen05_guardrail_trap_col_being_dealloced_not_returned_by_alloc)
        /*002c*/ 	.word	0x00000000


	//----- nvinfo : EIATTR_FRAME_SIZE
	.align		4
.L_10:
        /*0030*/ 	.byte	0x04, 0x11
        /*0032*/ 	.short	(.L_12 - .L_11)
	.align		4
.L_11:
        /*0034*/ 	.word	index@(matmul_kernel)
        /*0038*/ 	.word	0x00000000


	//----- nvinfo : EIATTR_MIN_STACK_SIZE
	.align		4
.L_12:
        /*003c*/ 	.byte	0x04, 0x12
        /*003e*/ 	.short	(.L_14 - .L_13)
	.align		4
.L_13:
        /*0040*/ 	.word	index@(matmul_kernel)
        /*0044*/ 	.word	0x00000000
.L_14:


//--------------------- .nv.info.matmul_kernel    --------------------------
	.section	.nv.info.matmul_kernel,"",@"SHT_CUDA_INFO"
	.sectionflags	@""
	.align	4


	//----- nvinfo : EIATTR_CUDA_API_VERSION
	.align		4
        /*0000*/ 	.byte	0x04, 0x37
        /*0002*/ 	.short	(.L_16 - .L_15)
.L_15:
        /*0004*/ 	.word	0x00000081


	//----- nvinfo : EIATTR_KPARAM_INFO
	.align		4
.L_16:
        /*0008*/ 	.byte	0x04, 0x17
        /*000a*/ 	.short	(.L_18 - .L_17)
.L_17:
        /*000c*/ 	.word	0x00000000
        /*0010*/ 	.short	0x000d
        /*0012*/ 	.short	0x0048
        /*0014*/ 	.byte	0x00, 0xf4, 0x21, 0x00


	//----- nvinfo : EIATTR_KPARAM_INFO
	.align		4
.L_18:
        /*0018*/ 	.byte	0x04, 0x17
        /*001a*/ 	.short	(.L_20 - .L_19)
.L_19:
        /*001c*/ 	.word	0x00000000
        /*0020*/ 	.short	0x000c
        /*0022*/ 	.short	0x0040
        /*0024*/ 	.byte	0x00, 0xf4, 0x21, 0x00


	//----- nvinfo : EIATTR_KPARAM_INFO
	.align		4
.L_20:
        /*0028*/ 	.byte	0x04, 0x17
        /*002a*/ 	.short	(.L_22 - .L_21)
.L_21:
        /*002c*/ 	.word	0x00000000
        /*0030*/ 	.short	0x000b
        /*0032*/ 	.short	0x0038
        /*0034*/ 	.byte	0x00, 0xf0, 0x11, 0x00


	//----- nvinfo : EIATTR_KPARAM_INFO
	.align		4
.L_22:
        /*0038*/ 	.byte	0x04, 0x17
        /*003a*/ 	.short	(.L_24 - .L_23)
.L_23:
        /*003c*/ 	.word	0x00000000
        /*0040*/ 	.short	0x000a
        /*0042*/ 	.short	0x0034
        /*0044*/ 	.byte	0x00, 0xf0, 0x11, 0x00


	//----- nvinfo : EIATTR_KPARAM_INFO
	.align		4
.L_24:
        /*0048*/ 	.byte	0x04, 0x17
        /*004a*/ 	.short	(.L_26 - .L_25)
.L_25:
        /*004c*/ 	.word	0x00000000
        /*0050*/ 	.short	0x0009
        /*0052*/ 	.short	0x0030
        /*0054*/ 	.byte	0x00, 0xf0, 0x11, 0x00


	//----- nvinfo : EIATTR_KPARAM_INFO
	.align		4
.L_26:
        /*0058*/ 	.byte	0x04, 0x17
        /*005a*/ 	.short	(.L_28 - .L_27)
.L_27:
        /*005c*/ 	.word	0x00000000
        /*0060*/ 	.short	0x0008
        /*0062*/ 	.short	0x002c
        /*0064*/ 	.byte	0x00, 0xf0, 0x11, 0x00


	//----- nvinfo : EIATTR_KPARAM_INFO
	.align		4
.L_28:
        /*0068*/ 	.byte	0x04, 0x17
        /*006a*/ 	.short	(.L_30 - .L_29)
.L_29:
        /*006c*/ 	.word	0x00000000
        /*0070*/ 	.short	0x0007
        /*0072*/ 	.short	0x0028
        /*0074*/ 	.byte	0x00, 0xf0, 0x11, 0x00


	//----- nvinfo : EIATTR_KPARAM_INFO
	.align		4
.L_30:
        /*0078*/ 	.byte	0x04, 0x17
        /*007a*/ 	.short	(.L_32 - .L_31)
.L_31:
        /*007c*/ 	.word	0x00000000
        /*0080*/ 	.short	0x0006
        /*0082*/ 	.short	0x0024
        /*0084*/ 	.byte	0x00, 0xf0, 0x11, 0x00


	//----- nvinfo : EIATTR_KPARAM_INFO
	.align		4
.L_32:
        /*0088*/ 	.byte	0x04, 0x17
        /*008a*/ 	.short	(.L_34 - .L_33)
.L_33:
        /*008c*/ 	.word	0x00000000
        /*0090*/ 	.short	0x0005
        /*0092*/ 	.short	0x0020
        /*0094*/ 	.byte	0x00, 0xf0, 0x11, 0x00


	//----- nvinfo : EIATTR_KPARAM_INFO
	.align		4
.L_34:
        /*0098*/ 	.byte	0x04, 0x17
        /*009a*/ 	.short	(.L_36 - .L_35)
.L_35:
        /*009c*/ 	.word	0x00000000
        /*00a0*/ 	.short	0x0004
        /*00a2*/ 	.short	0x001c
        /*00a4*/ 	.byte	0x00, 0xf0, 0x11, 0x00


	//----- nvinfo : EIATTR_KPARAM_INFO
	.align		4
.L_36:
        /*00a8*/ 	.byte	0x04, 0x17
        /*00aa*/ 	.short	(.L_38 - .L_37)
.L_37:
        /*00ac*/ 	.word	0x00000000
        /*00b0*/ 	.short	0x0003
        /*00b2*/ 	.short	0x0018
        /*00b4*/ 	.byte	0x00, 0xf0, 0x11, 0x00


	//----- nvinfo : EIATTR_KPARAM_INFO
	.align		4
.L_38:
        /*00b8*/ 	.byte	0x04, 0x17
        /*00ba*/ 	.short	(.L_40 - .L_39)
.L_39:
        /*00bc*/ 	.word	0x00000000
        /*00c0*/ 	.short	0x0002
        /*00c2*/ 	.short	0x0010
        /*00c4*/ 	.byte	0x00, 0xf4, 0x21, 0x00


	//----- nvinfo : EIATTR_KPARAM_INFO
	.align		4
.L_40:
        /*00c8*/ 	.byte	0x04, 0x17
        /*00ca*/ 	.short	(.L_42 - .L_41)
.L_41:
        /*00cc*/ 	.word	0x00000000
        /*00d0*/ 	.short	0x0001
        /*00d2*/ 	.short	0x0008
        /*00d4*/ 	.byte	0x00, 0xf4, 0x21, 0x00


	//----- nvinfo : EIATTR_KPARAM_INFO
	.align		4
.L_42:
        /*00d8*/ 	.byte	0x04, 0x17
        /*00da*/ 	.short	(.L_44 - .L_43)
.L_43:
        /*00dc*/ 	.word	0x00000000
        /*00e0*/ 	.short	0x0000
        /*00e2*/ 	.short	0x0000
        /*00e4*/ 	.byte	0x00, 0xf4, 0x21, 0x00


	//----- nvinfo : EIATTR_AT_ENTRY_FRAGMENTS
	.align		4
.L_44:
        /*00e8*/ 	.byte	0x04, 0x4f
        /*00ea*/ 	.short	(.L_46 - .L_45)


	//   ....[0]....
.L_45:
        /*00ec*/ 	.word	0x00000004


	//----- nvinfo : EIATTR_RESERVED_SMEM_USED
	.align		4
.L_46:
        /*00f0*/ 	.byte	0x01, 0x41
	.zero		2


	//----- nvinfo : EIATTR_SPARSE_MMA_MASK
	.align		4
        /*00f4*/ 	.byte	0x03, 0x50
        /*00f6*/ 	.short	0x0000


	//----- nvinfo : EIATTR_TCGEN05_1CTA_USED
	.align		4
        /*00f8*/ 	.byte	0x01, 0x51
	.zero		2


	//----- nvinfo : EIATTR_MAXREG_COUNT
	.align		4
        /*00fc*/ 	.byte	0x03, 0x1b
        /*00fe*/ 	.short	0x00ff


	//----- nvinfo : EIATTR_NUM_BARRIERS
	.align		4
        /*0100*/ 	.byte	0x02, 0x4c
        /*0102*/ 	.byte	0x01
	.zero		1


	//----- nvinfo : EIATTR_INT_WARP_WIDE_INSTR_OFFSETS
	.align		4
        /*0104*/ 	.byte	0x04, 0x31
        /*0106*/ 	.short	(.L_48 - .L_47)


	//   ....[0]....
.L_47:
        /*0108*/ 	.word	0x00001d10


	//   ....[1]....
        /*010c*/ 	.word	0x00001d40


	//   ....[2]....
        /*0110*/ 	.word	0x00004690


	//   ....[3]....
        /*0114*/ 	.word	0x00008a90


	//   ....[4]....
        /*0118*/ 	.word	0x00008ae0


	//----- nvinfo : EIATTR_COOP_GROUP_MASK_REGIDS
	.align		4
.L_48:
        /*011c*/ 	.byte	0x04, 0x29
        /*011e*/ 	.short	(.L_50 - .L_49)


	//   ....[0]....
.L_49:
        /*0120*/ 	.word	0xffffffff


	//   ....[1]....
        /*0124*/ 	.word	0xffffffff


	//   ....[2]....
        /*0128*/ 	.word	0xffffffff


	//   ....[3]....
        /*012c*/ 	.word	0xffffffff


	//----- nvinfo : EIATTR_COOP_GROUP_INSTR_OFFSETS
	.align		4
.L_50:
        /*0130*/ 	.byte	0x04, 0x28
        /*0132*/ 	.short	(.L_52 - .L_51)


	//   ....[0]....
.L_51:
        /*0134*/ 	.word	0x00000070


	//   ....[1]....
        /*0138*/ 	.word	0x00000330


	//   ....[2]....
        /*013c*/ 	.word	0x00008920


	//   ....[3]....
        /*0140*/ 	.word	0x00008b90


	//----- nvinfo : EIATTR_VRC_CTA_INIT_COUNT
	.align		4
.L_52:
        /*0144*/ 	.byte	0x02, 0x4a
        /*0146*/ 	.byte	0x80
	.zero		1


	//----- nvinfo : EIATTR_MBARRIER_INSTR_OFFSETS
	.align		4
        /*0148*/ 	.byte	0x04, 0x39
        /*014a*/ 	.short	(.L_54 - .L_53)


	//   ....[0]....
.L_53:
        /*014c*/ 	.word	0x00001e50
        /*0150*/ 	.word	0x000000ff
        /*0154*/ 	.word	0x00000000
        /*0158*/ 	.short	0x0100
        /*015a*/ 	.byte	0x06
	.zero		1


	//   ....[1]....
        /*015c*/ 	.word	0x000046d0
        /*0160*/ 	.word	0x000000ff
        /*0164*/ 	.word	0x00002008
        /*0168*/ 	.short	0x0100
        /*016a*/ 	.byte	0x09
	.zero		1


	//   ....[2]....
        /*016c*/ 	.word	0x000070a0
        /*0170*/ 	.word	0x000000ff
        /*0174*/ 	.word	0x00000000
        /*0178*/ 	.short	0x010a
        /*017a*/ 	.byte	0x06
	.zero		1


	//   ....[3]....
        /*017c*/ 	.word	0x00007a00
        /*0180*/ 	.word	0x000000ff
        /*0184*/ 	.word	0x00000000
        /*0188*/ 	.short	0x010a
        /*018a*/ 	.byte	0x06
	.zero		1


	//   ....[4]....
        /*018c*/ 	.word	0x00007b00
        /*0190*/ 	.word	0x000000ff
        /*0194*/ 	.word	0x00002000
        /*0198*/ 	.short	0x0108
        /*019a*/ 	.byte	0x09
	.zero		1


	//   ....[5]....
        /*019c*/ 	.word	0x00007b70
        /*01a0*/ 	.word	0x000000ff
        /*01a4*/ 	.word	0x00002008
        /*01a8*/ 	.short	0x0108
        /*01aa*/ 	.byte	0x09
	.zero		1


	//   ....[6]....
        /*01ac*/ 	.word	0x00008bb0
        /*01b0*/ 	.word	0x000000ff
        /*01b4*/ 	.word	0x00000000
        /*01b8*/ 	.short	0x010a
        /*01ba*/ 	.byte	0x06
	.zero		1


	//   ....[7]....
        /*01bc*/ 	.word	0x00008be0
        /*01c0*/ 	.word	0x000000ff
        /*01c4*/ 	.word	0x00000000
        /*01c8*/ 	.short	0x010a
        /*01ca*/ 	.byte	0x06
	.zero		1


	//----- nvinfo : EIATTR_NUM_MBARRIERS
	.align		4
.L_54:
        /*01cc*/ 	.byte	0x03, 0x38
        /*01ce*/ 	.short	0x0002


	//----- nvinfo : EIATTR_EXIT_INSTR_OFFSETS
	.align		4
        /*01d0*/ 	.byte	0x04, 0x1c
        /*01d2*/ 	.short	(.L_56 - .L_55)


	//   ....[0]....
.L_55:
        /*01d4*/ 	.word	0x00008ba0


	//----- nvinfo : EIATTR_REQNTID
	.align		4
.L_56:
        /*01d8*/ 	.byte	0x04, 0x10
        /*01da*/ 	.short	(.L_58 - .L_57)
.L_57:
        /*01dc*/ 	.word	0x00000080
        /*01e0*/ 	.word	0x00000001
        /*01e4*/ 	.word	0x00000001


	//----- nvinfo : EIATTR_CRS_STACK_SIZE
	.align		4
.L_58:
        /*01e8*/ 	.byte	0x04, 0x1e
        /*01ea*/ 	.short	(.L_60 - .L_59)
.L_59:
        /*01ec*/ 	.word	0x00000000


	//----- nvinfo : EIATTR_CBANK_PARAM_SIZE
	.align		4
.L_60:
        /*01f0*/ 	.byte	0x03, 0x19
        /*01f2*/ 	.short	0x0050


	//----- nvinfo : EIATTR_PARAM_CBANK
	.align		4
        /*01f4*/ 	.byte	0x04, 0x0a
        /*01f6*/ 	.short	(.L_62 - .L_61)
	.align		4
.L_61:
        /*01f8*/ 	.word	index@(.nv.constant0.matmul_kernel)
        /*01fc*/ 	.short	0x0380
        /*01fe*/ 	.short	0x0050


	//----- nvinfo : EIATTR_SW_WAR
	.align		4
.L_62:
        /*0200*/ 	.byte	0x04, 0x36
        /*0202*/ 	.short	(.L_64 - .L_63)
.L_63:
        /*0204*/ 	.word	0x00000008
.L_64:


//--------------------- .nv.compat                --------------------------
	.section	.nv.compat,"",@"SHT_CUDA_COMPAT_INFO"
	.align	4
        /*0000*/ 	.byte	0x02, 0x02, 0x02, 0x00, 0x02, 0x05, 0x05, 0x00, 0x02, 0x03, 0x00, 0x00, 0x02, 0x06, 0x01, 0x00


//--------------------- .nv.callgraph             --------------------------
	.section	.nv.callgraph,"",@"SHT_CUDA_CALLGRAPH"
	.align	4
	.sectionentsize	8
	.align		4
        /*0000*/ 	.word	0x00000000
	.align		4
        /*0004*/ 	.word	0xffffffff
	.align		4
        /*0008*/ 	.word	0x00000000
	.align		4
        /*000c*/ 	.word	0xfffffffe
	.align		4
        /*0010*/ 	.word	0x00000000
	.align		4
        /*0014*/ 	.word	0xfffffffd
	.align		4
        /*0018*/ 	.word	0x00000000
	.align		4
        /*001c*/ 	.word	0xfffffffc


//--------------------- .text.matmul_kernel       --------------------------
	.section	.text.matmul_kernel,"ax",@progbits
	.align	128
        .global         matmul_kernel
        .type           matmul_kernel,@function
        .size           matmul_kernel,(.L_x_21 - matmul_kernel)
        .other          matmul_kernel,@"STO_CUDA_ENTRY STV_DEFAULT"
matmul_kernel:
.text.matmul_kernel:
[----:B------:R-:W0:Y:S01]  /*0000*/  LDC R1, c[0x0][0x37c] ;  /* 0x0000df00ff017b82 */ /* 0x000e220000000800 */
[----:B------:R-:W1:Y:S01]  /*0010*/  S2R R50, SR_TID.X ;  /* 0x0000000000327919 */ /* 0x000e620000002100 */
[----:B------:R-:W2:Y:S01]  /*0020*/  LDCU.64 UR22, c[0x0][0x358] ;  /* 0x00006b00ff1677ac */ /* 0x000ea20008000a00 */
[----:B-1----:R-:W-:-:S13]  /*0030*/  ISETP.GE.U32.AND P0, PT, R50, 0x20, PT ;  /* 0x000000203200780c */ /* 0x002fda0003f06070 */
[----:B------:R-:W-:Y:S02]  /*0040*/  VOTEU.ANY UP0, P0 ;  /* 0x0000000000ff7886 */ /* 0x000fe40000000100 */
[----:B0-2---:R-:W-:Y:S05]  /*0050*/  BRA.U UP0, `(.L_x_0) ;  /* 0x0000000100b87547 */ /* 0x005fea000b800000 */
[----:B------:R-:W0:Y:S01]  /*0060*/  S2UR UR6, SR_CgaCtaId ;  /* 0x00000000000679c3 */ /* 0x000e220000008800 */
[----:B------:R-:W-:Y:S01]  /*0070*/  NOP ;  /* 0x0000000000007918 */ /* 0x000fe20000000000 */
[----:B------:R-:W-:Y:S02]  /*0080*/  UMOV UR4, 0x40 ;  /* 0x0000004000047882 */ /* 0x000fe40000000000 */
[----:B0-----:R-:W-:-:S09]  /*0090*/  ULEA UR4, UR6, UR4, 0x18 ;  /* 0x0000000406047291 */ /* 0x001fd2000f8ec0ff */
[----:B------:R-:W0:Y:S01]  /*00a0*/  LDS.U8 R0, [UR4] ;  /* 0x00000004ff007984 */ /* 0x000e220008000000 */
[----:B------:R-:W-:Y:S02]  /*00b0*/  UMOV UR4, 0x400 ;  /* 0x0000040000047882 */ /* 0x000fe40000000000 */
[----:B------:R-:W-:Y:S01]  /*00c0*/  ULEA UR4, UR6, UR4, 0x18 ;  /* 0x0000000406047291 */ /* 0x000fe2000f8ec0ff */
[----:B0-----:R-:W-:-:S13]  /*00d0*/  ISETP.NE.AND P0, PT, R0, RZ, PT ;  /* 0x000000ff0000720c */ /* 0x001fda0003f05270 */
[----:B------:R-:W-:Y:S05]  /*00e0*/  @P0 BRA `(.L_x_1) ;  /* 0x00000000007c0947 */ /* 0x000fea0003800000 */
[----:B------:R-:W-:-:S13]  /*00f0*/  ELECT P0, URZ, PT ;  /* 0x0000000000ff782f */ /* 0x000fda0003800000 */
[----:B------:R-:W-:Y:S05]  /*0100*/  @!P0 BRA `(.L_x_2) ;  /* 0x0000000000848947 */ /* 0x000fea0003800000 */
[----:B------:R-:W-:Y:S01]  /*0110*/  UMOV UR5, 0x2 ;  /* 0x0000000200057882 */ /* 0x000fe20000000000 */
[----:B------:R-:W-:Y:S02]  /*0120*/  IMAD.MOV.U32 R4, RZ, RZ, 0x1 ;  /* 0x00000001ff047424 */ /* 0x000fe400078e00ff */
[----:B------:R-:W-:Y:S02]  /*0130*/  IMAD.MOV.U32 R5, RZ, RZ, 0x3 ;  /* 0x00000003ff057424 */ /* 0x000fe400078e00ff */
[----:B------:R-:W-:Y:S04]  /*0140*/  DEPBAR.LE SB0, 0x36 ;  /* 0x00008d800000791a */ /* 0x000fe80000000000 */
[----:B------:R-:W0:Y:S02]  /*0150*/  UTCATOMSWS.FIND_AND_SET.ALIGN UP1, UR5, UR5 ;  /* 0x00000005000575e3 */ /* 0x000e240008020800 */
[----:B0-----:R-:W-:-:S04]  /*0160*/  PLOP3.LUT P0, PT, PT, PT, UP1, 0x80, 0x8 ;  /* 0x000000000008781c */ /* 0x001fc80003f0f018 */
[----:B------:R-:W-:-:S04]  /*0170*/  SEL R0, RZ, 0xffffffff, !P0 ;  /* 0xffffffffff007807 */ /* 0x000fc80004000000 */
[----:B------:R-:W-:Y:S01]  /*0180*/  ISETP.NE.AND P0, PT, R0, RZ, PT ;  /* 0x000000ff0000720c */ /* 0x000fe20003f05270 */
[----:B------:R-:W-:-:S12]  /*0190*/  IMAD.U32 R0, RZ, RZ, UR5 ;  /* 0x00000005ff007e24 */ /* 0x000fd8000f8e00ff */
[----:B------:R-:W-:Y:S05]  /*01a0*/  @P0 BRA `(.L_x_3) ;  /* 0x0000000000240947 */ /* 0x000fea0003800000 */
.L_x_4:
[----:B------:R-:W-:Y:S05]  /*01b0*/  NANOSLEEP 0x64 ;  /* 0x000000640000795d */ /* 0x000fea0003800000 */
[----:B------:R-:W-:-:S05]  /*01c0*/  UMOV UR5, 0x2 ;  /* 0x0000000200057882 */ /* 0x000fca0000000000 */
[----:B------:R-:W-:Y:S04]  /*01d0*/  DEPBAR.LE SB0, 0x36 ;  /* 0x00008d800000791a */ /* 0x000fe80000000000 */
[----:B------:R-:W0:Y:S02]  /*01e0*/  UTCATOMSWS.FIND_AND_SET.ALIGN UP1, UR5, UR5 ;  /* 0x00000005000575e3 */ /* 0x000e240008020800 */
[----:B0-----:R-:W-:-:S04]  /*01f0*/  PLOP3.LUT P0, PT, PT, PT, UP1, 0x80, 0x8 ;  /* 0x000000000008781c */ /* 0x001fc80003f0f018 */
[----:B------:R-:W-:-:S04]  /*0200*/  SEL R0, RZ, 0xffffffff, !P0 ;  /* 0xffffffffff007807 */ /* 0x000fc80004000000 */
[----:B------:R-:W-:Y:S01]  /*0210*/  ISETP.NE.AND P0, PT, R0, RZ, PT ;  /* 0x000000ff0000720c */ /* 0x000fe20003f05270 */
[----:B------:R-:W-:-:S12]  /*0220*/  IMAD.U32 R0, RZ, RZ, UR5 ;  /* 0x00000005ff007e24 */ /* 0x000fd8000f8e00ff */
[----:B------:R-:W-:Y:S05]  /*0230*/  @!P0 BRA `(.L_x_4) ;  /* 0xfffffffc00dc8947 */ /* 0x000fea000383ffff */
.L_x_3:
[C---:B------:R-:W-:Y:S01]  /*0240*/  VIADD R3, R0.reuse, 0x10 ;  /* 0x0000001000037836 */ /* 0x040fe20000000000 */
[----:B------:R-:W-:Y:S01]  /*0250*/  UMOV UR5, 0x50 ;  /* 0x0000005000057882 */ /* 0x000fe20000000000 */
[----:B------:R-:W-:Y:S01]  /*0260*/  SHF.L.U32 R2, R5, R0, RZ ;  /* 0x0000000005027219 */ /* 0x000fe200000006ff */
[----:B------:R-:W-:Y:S01]  /*0270*/  ULEA UR5, UR6, UR5, 0x18 ;  /* 0x0000000506057291 */ /* 0x000fe2000f8ec0ff */
[----:B------:R-:W-:Y:S01]  /*0280*/  IMAD.SHL.U32 R0, R0, 0x20, RZ ;  /* 0x0000002000007824 */ /* 0x000fe200078e00ff */
[----:B------:R-:W-:-:S04]  /*0290*/  SHF.L.U32 R3, R4, R3, RZ ;  /* 0x0000000304037219 */ /* 0x000fc800000006ff */
[----:B------:R-:W-:-:S05]  /*02a0*/  LOP3.LUT R2, R3, R2, RZ, 0xfc, !PT ;  /* 0x0000000203027212 */ /* 0x000fca00078efcff */
[----:B------:R0:W-:Y:S04]  /*02b0*/  ATOMS.OR RZ, [UR5], R2 ;  /* 0x00000002ffff798c */ /* 0x0001e8000b000005 */
[----:B------:R0:W-:Y:S01]  /*02c0*/  STS [UR4], R0 ;  /* 0x00000000ff007988 */ /* 0x0001e20008000804 */
[----:B------:R-:W-:Y:S05]  /*02d0*/  BRA `(.L_x_2) ;  /* 0x0000000000107947 */ /* 0x000fea0003800000 */
.L_x_1:
[----:B------:R-:W-:Y:S01]  /*02e0*/  IMAD.MOV.U32 R0, RZ, RZ, -0x1 ;  /* 0xffffffffff007424 */ /* 0x000fe200078e00ff */
[----:B------:R-:W-:-:S04]  /*02f0*/  MOV R2, 0x320 ;  /* 0x0000032000027802 */ /* 0x000fc80000000f00 */
[----:B------:R0:W-:Y:S03]  /*0300*/  STS [UR4], R0 ;  /* 0x00000000ff007988 */ /* 0x0001e60008000804 */
[----:B0-----:R-:W-:Y:S05]  /*0310*/  CALL.REL.NOINC `($__internal_1_$__cuda_sm10x_tcgen05_guardrail_trap_phase_invalid_during_alloc) ;  /* 0x0000008800487944 */ /* 0x001fea0003c00000 */
.L_x_2:
[----:B------:R-:W-:Y:S05]  /*0320*/  WARPSYNC.ALL ;  /* 0x0000000000007948 */ /* 0x000fea0003800000 */
[----:B------:R-:W-:Y:S01]  /*0330*/  NOP ;  /* 0x0000000000007918 */ /* 0x000fe20000000000 */
.L_x_0:
[----:B------:R-:W1:Y:S01]  /*0340*/  LDC.64 R34, c[0x0][0x398] ;  /* 0x0000e600ff227b82 */ /* 0x000e620000000a00 */
[----:B------:R-:W2:Y:S01]  /*0350*/  S2R R5, SR_CTAID.X ;  /* 0x0000000000057919 */ /* 0x000ea20000002500 */
[----:B------:R-:W-:Y:S01]  /*0360*/  SHF.R.U32.HI R51, RZ, 0x5, R50 ;  /* 0x00000005ff337819 */ /* 0x000fe20000011632 */
[----:B------:R-:W-:Y:S01]  /*0370*/  UMOV UR9, 0x400 ;  /* 0x0000040000097882 */ /* 0x000fe20000000000 */
[----:B------:R-:W3:Y:S04]  /*0380*/  LDCU.128 UR12, c[0x0][0x380] ;  /* 0x00007000ff0c77ac */ /* 0x000ee80008000c00 */
[----:B------:R-:W4:Y:S01]  /*0390*/  S2UR UR4, SR_CgaCtaId ;  /* 0x00000000000479c3 */ /* 0x000f220000008800 */
[----:B------:R-:W-:-:S07]  /*03a0*/  UMOV UR7, 0x1 ;  /* 0x0000000100077882 */ /* 0x000fce0000000000 */
[----:B------:R-:W0:Y:S02]  /*03b0*/  LDC.64 R106, c[0x0][0x3a8] ;  /* 0x0000ea00ff6a7b82 */ /* 0x000e240000000a00 */
[----:B01----:R-:W-:Y:S01]  /*03c0*/  VIADD R0, R35, 0x1f ;  /* 0x0000001f23007836 */ /* 0x003fe20000000000 */
[----:B------:R-:W-:-:S04]  /*03d0*/  IABS R24, R35 ;  /* 0x0000002300187213 */ /* 0x000fc80000000000 */
[----:B------:R-:W-:Y:S01]  /*03e0*/  SHF.R.S32.HI R3, RZ, 0x1f, R0 ;  /* 0x0000001fff037819 */ /* 0x000fe20000011400 */
[----:B----4-:R-:W-:-:S03]  /*03f0*/  ULEA UR9, UR4, UR9, 0x18 ;  /* 0x0000000904097291 */ /* 0x010fc6000f8ec0ff */
[----:B------:R-:W-:Y:S02]  /*0400*/  LEA.HI R3, R3, R0, RZ, 0x5 ;  /* 0x0000000003037211 */ /* 0x000fe400078f28ff */
[----:B--2---:R-:W-:Y:S02]  /*0410*/  IABS R8, R5 ;  /* 0x0000000500087213 */ /* 0x004fe40000000000 */
[----:B------:R-:W-:-:S05]  /*0420*/  SHF.R.S32.HI R3, RZ, 0x5, R3 ;  /* 0x00000005ff037819 */ /* 0x000fca0000011403 */
[----:B------:R-:W-:-:S05]  /*0430*/  IMAD.SHL.U32 R4, R3, 0x8, RZ ;  /* 0x0000000803047824 */ /* 0x000fca00078e00ff */
[-C--:B------:R-:W-:Y:S02]  /*0440*/  IABS R7, R4.reuse ;  /* 0x0000000400077213 */ /* 0x080fe40000000000 */
[----:B------:R-:W-:Y:S02]  /*0450*/  IABS R10, R4 ;  /* 0x00000004000a7213 */ /* 0x000fe40000000000 */
[----:B------:R-:W0:Y:S08]  /*0460*/  I2F.RP R0, R7 ;  /* 0x0000000700007306 */ /* 0x000e300000209400 */
[----:B0-----:R-:W0:Y:S02]  /*0470*/  MUFU.RCP R0, R0 ;  /* 0x0000000000007308 */ /* 0x001e240000001000 */
[----:B0-----:R-:W-:-:S02]  /*0480*/  VIADD R2, R0, 0xffffffe ;  /* 0x0ffffffe00027836 */ /* 0x001fc40000000000 */
[----:B------:R-:W-:-:S04]  /*0490*/  IMAD.MOV R0, RZ, RZ, -R10 ;  /* 0x000000ffff007224 */ /* 0x000fc800078e0a0a */
[----:B------:R0:W1:Y:S02]  /*04a0*/  F2I.FTZ.U32.TRUNC.NTZ R3, R2 ;  /* 0x0000000200037305 */ /* 0x000064000021f000 */
[----:B0-----:R-:W-:Y:S02]  /*04b0*/  IMAD.MOV.U32 R2, RZ, RZ, RZ ;  /* 0x000000ffff027224 */ /* 0x001fe400078e00ff */
[----:B-1----:R-:W-:-:S04]  /*04c0*/  IMAD.MOV R6, RZ, RZ, -R3 ;  /* 0x000000ffff067224 */ /* 0x002fc800078e0a03 */
[----:B------:R-:W-:Y:S02]  /*04d0*/  IMAD R9, R6, R7, RZ ;  /* 0x0000000706097224 */ /* 0x000fe400078e02ff */
[----:B------:R-:W-:Y:S01]  /*04e0*/  IMAD.MOV.U32 R6, RZ, RZ, R8 ;  /* 0x000000ffff067224 */ /* 0x000fe200078e0008 */
[----:B------:R-:W-:Y:S01]  /*04f0*/  IABS R8, R34 ;  /* 0x0000002200087213 */ /* 0x000fe20000000000 */
[----:B------:R-:W-:-:S06]  /*0500*/  IMAD.HI.U32 R3, R3, R9, R2 ;  /* 0x0000000903037227 */ /* 0x000fcc00078e0002 */
[----:B------:R-:W-:-:S04]  /*0510*/  IMAD.HI.U32 R3, R3, R6, RZ ;  /* 0x0000000603037227 */ /* 0x000fc800078e00ff */
[----:B------:R-:W-:Y:S01]  /*0520*/  IMAD R0, R3, R0, R6 ;  /* 0x0000000003007224 */ /* 0x000fe200078e0206 */
[----:B------:R-:W-:Y:S04]  /*0530*/  BAR.SYNC.DEFER_BLOCKING 0x0 ;  /* 0x0000000000007b1d */ /* 0x000fe80000010000 */
[----:B------:R-:W-:-:S13]  /*0540*/  ISETP.GT.U32.AND P1, PT, R7, R0, PT ;  /* 0x000000000700720c */ /* 0x000fda0003f24070 */
[----:B------:R-:W-:Y:S02]  /*0550*/  @!P1 IMAD.IADD R0, R0, 0x1, -R7 ;  /* 0x0000000100009824 */ /* 0x000fe400078e0a07 */
[----:B------:R-:W-:Y:S01]  /*0560*/  @!P1 VIADD R3, R3, 0x1 ;  /* 0x0000000103039836 */ /* 0x000fe20000000000 */
[----:B------:R-:W-:Y:S02]  /*0570*/  ISETP.NE.AND P1, PT, R4, RZ, PT ;  /* 0x000000ff0400720c */ /* 0x000fe40003f25270 */
[----:B------:R-:W-:Y:S02]  /*0580*/  ISETP.GE.U32.AND P0, PT, R0, R7, PT ;  /* 0x000000070000720c */ /* 0x000fe40003f06070 */
[----:B------:R-:W-:-:S04]  /*0590*/  LOP3.LUT R0, R5, R4, RZ, 0x3c, !PT ;  /* 0x0000000405007212 */ /* 0x000fc800078e3cff */
[----:B------:R-:W-:Y:S01]  /*05a0*/  ISETP.GE.AND P2, PT, R0, RZ, PT ;  /* 0x000000ff0000720c */ /* 0x000fe20003f46270 */
[----:B------:R-:W-:-:S06]  /*05b0*/  VIADD R0, R34, 0x7f ;  /* 0x0000007f22007836 */ /* 0x000fcc0000000000 */
[----:B------:R-:W-:-:S04]  /*05c0*/  @P0 VIADD R3, R3, 0x1 ;  /* 0x0000000103030836 */ /* 0x000fc80000000000 */
[----:B------:R-:W-:Y:S01]  /*05d0*/  IMAD.MOV.U32 R2, RZ, RZ, R3 ;  /* 0x000000ffff027224 */ /* 0x000fe200078e0003 */
[----:B------:R-:W-:-:S03]  /*05e0*/  SHF.R.S32.HI R3, RZ, 0x1f, R0 ;  /* 0x0000001fff037819 */ /* 0x000fc60000011400 */
[----:B------:R-:W-:Y:S01]  /*05f0*/  @!P2 IMAD.MOV R2, RZ, RZ, -R2 ;  /* 0x000000ffff02a224 */ /* 0x000fe200078e0a02 */
[----:B------:R-:W-:Y:S02]  /*0600*/  @!P1 LOP3.LUT R2, RZ, R4, RZ, 0x33, !PT ;  /* 0x00000004ff029212 */ /* 0x000fe400078e33ff */
[----:B------:R-:W-:-:S03]  /*0610*/  LEA.HI R3, R3, R0, RZ, 0x7 ;  /* 0x0000000003037211 */ /* 0x000fc600078f38ff */
[----:B------:R-:W-:Y:S02]  /*0620*/  IMAD.SHL.U32 R10, R2, 0x8, RZ ;  /* 0x00000008020a7824 */ /* 0x000fe400078e00ff */
[----:B------:R-:W-:-:S03]  /*0630*/  IMAD.MOV R2, RZ, RZ, -R2 ;  /* 0x000000ffff027224 */ /* 0x000fc600078e0a02 */
[----:B------:R-:W-:Y:S01]  /*0640*/  LEA.HI.SX32 R3, R3, -R10, 0x19 ;  /* 0x8000000a03037211 */ /* 0x000fe200078fcaff */
[----:B------:R-:W-:-:S03]  /*0650*/  IMAD R12, R4, R2, R5 ;  /* 0x00000002040c7224 */ /* 0x000fc600078e0205 */
[----:B------:R-:W-:Y:S02]  /*0660*/  VIMNMX R11, PT, PT, R3, 0x8, PT ;  /* 0x00000008030b7848 */ /* 0x000fe40003fe0100 */
[----:B------:R-:W-:Y:S02]  /*0670*/  IABS R9, R12 ;  /* 0x0000000c00097213 */ /* 0x000fe40000000000 */
[-C--:B------:R-:W-:Y:S02]  /*0680*/  IABS R7, R11.reuse ;  /* 0x0000000b00077213 */ /* 0x080fe40000000000 */
[----:B------:R-:W-:Y:S02]  /*0690*/  IABS R4, R11 ;  /* 0x0000000b00047213 */ /* 0x000fe40000000000 */
[----:B------:R-:W0:Y:S08]  /*06a0*/  I2F.RP R0, R7 ;  /* 0x0000000700007306 */ /* 0x000e300000209400 */
[----:B0-----:R-:W0:Y:S02]  /*06b0*/  MUFU.RCP R0, R0 ;  /* 0x0000000000007308 */ /* 0x001e240000001000 */
[----:B0-----:R-:W-:-:S02]  /*06c0*/  VIADD R3, R0, 0xffffffe ;  /* 0x0ffffffe00037836 */ /* 0x001fc40000000000 */
[----:B------:R-:W-:-:S04]  /*06d0*/  IMAD.MOV R0, RZ, RZ, -R4 ;  /* 0x000000ffff007224 */ /* 0x000fc800078e0a04 */
[----:B------:R-:W0:Y:S02]  /*06e0*/  F2I.FTZ.U32.TRUNC.NTZ R3, R3 ;  /* 0x0000000300037305 */ /* 0x000e24000021f000 */
[----:B0-----:R-:W-:-:S04]  /*06f0*/  IMAD.MOV R6, RZ, RZ, -R3 ;  /* 0x000000ffff067224 */ /* 0x001fc800078e0a03 */
[----:B------:R-:W-:Y:S02]  /*0700*/  IMAD.MOV.U32 R2, RZ, RZ, R6 ;  /* 0x000000ffff027224 */ /* 0x000fe400078e0006 */
[----:B------:R-:W0:Y:S02]  /*0710*/  I2F.RP R6, R24 ;  /* 0x0000001800067306 */ /* 0x000e240000209400 */
[----:B------:R-:W-:Y:S02]  /*0720*/  IMAD R5, R2, R7, RZ ;  /* 0x0000000702057224 */ /* 0x000fe400078e02ff */
[----:B------:R-:W-:-:S04]  /*0730*/  IMAD.MOV.U32 R2, RZ, RZ, RZ ;  /* 0x000000ffff027224 */ /* 0x000fc800078e00ff */
[----:B------:R-:W-:Y:S02]  /*0740*/  IMAD.HI.U32 R2, R3, R5, R2 ;  /* 0x0000000503027227 */ /* 0x000fe400078e0002 */
[----:B------:R-:W1:Y:S04]  /*0750*/  I2F.RP R3, R8 ;  /* 0x0000000800037306 */ /* 0x000e680000209400 */
[----:B------:R-:W-:-:S04]  /*0760*/  IMAD.HI.U32 R2, R2, R9, RZ ;  /* 0x0000000902027227 */ /* 0x000fc800078e00ff */
[----:B------:R-:W-:Y:S01]  /*0770*/  IMAD R0, R2, R0, R9 ;  /* 0x0000000002007224 */ /* 0x000fe200078e0209 */
[----:B0-----:R-:W0:Y:S04]  /*0780*/  MUFU.RCP R6, R6 ;  /* 0x0000000600067308 */ /* 0x001e280000001000 */
[----:B------:R-:W-:-:S04]  /*0790*/  ISETP.GT.U32.AND P1, PT, R7, R0, PT ;  /* 0x000000000700720c */ /* 0x000fc80003f24070 */
[----:B-1----:R-:W1:Y:S09]  /*07a0*/  MUFU.RCP R3, R3 ;  /* 0x0000000300037308 */ /* 0x002e720000001000 */
[----:B------:R-:W-:Y:S02]  /*07b0*/  @!P1 IMAD.IADD R0, R0, 0x1, -R7 ;  /* 0x0000000100009824 */ /* 0x000fe400078e0a07 */
[----:B------:R-:W-:Y:S01]  /*07c0*/  @!P1 VIADD R2, R2, 0x1 ;  /* 0x0000000102029836 */ /* 0x000fe20000000000 */
[----:B------:R-:W-:Y:S01]  /*07d0*/  ISETP.NE.AND P1, PT, R11, RZ, PT ;  /* 0x000000ff0b00720c */ /* 0x000fe20003f25270 */
[----:B0-----:R-:W-:Y:S01]  /*07e0*/  VIADD R5, R6, 0xffffffe ;  /* 0x0ffffffe06057836 */ /* 0x001fe20000000000 */
[----:B------:R-:W-:-:S02]  /*07f0*/  ISETP.GE.U32.AND P0, PT, R0, R7, PT ;  /* 0x000000070000720c */ /* 0x000fc40003f06070 */
[----:B------:R-:W-:Y:S01]  /*0800*/  LOP3.LUT R0, R12, R11, RZ, 0x3c, !PT ;  /* 0x0000000b0c007212 */ /* 0x000fe200078e3cff */
[----:B-1----:R-:W-:Y:S01]  /*0810*/  VIADD R4, R3, 0xffffffe ;  /* 0x0ffffffe03047836 */ /* 0x002fe20000000000 */
[----:B------:R-:W-:Y:S01]  /*0820*/  LOP3.LUT R7, R50, 0x7f, RZ, 0xc0, !PT ;  /* 0x0000007f32077812 */ /* 0x000fe200078ec0ff */
[----:B------:R-:W-:Y:S01]  /*0830*/  F2I.FTZ.U32.TRUNC.NTZ R5, R5 ;  /* 0x0000000500057305 */ /* 0x000fe2000021f000 */
[----:B------:R-:W-:-:S07]  /*0840*/  ISETP.GE.AND P2, PT, R0, RZ, PT ;  /* 0x000000ff0000720c */ /* 0x000fce0003f46270 */
[----:B------:R-:W-:Y:S01]  /*0850*/  @P0 VIADD R2, R2, 0x1 ;  /* 0x0000000102020836 */ /* 0x000fe20000000000 */
[----:B------:R-:W0:Y:S03]  /*0860*/  F2I.FTZ.U32.TRUNC.NTZ R3, R4 ;  /* 0x0000000400037305 */ /* 0x000e26000021f000 */
[----:B------:R-:W-:Y:S02]  /*0870*/  IMAD.MOV.U32 R13, RZ, RZ, R2 ;  /* 0x000000ffff0d7224 */ /* 0x000fe400078e0002 */
[----:B------:R-:W-:Y:S02]  /*0880*/  IMAD.MOV.U32 R2, RZ, RZ, RZ ;  /* 0x000000ffff027224 */ /* 0x000fe400078e00ff */
[----:B------:R-:W-:Y:S01]  /*0890*/  @!P2 IMAD.MOV R13, RZ, RZ, -R13 ;  /* 0x000000ffff0da224 */ /* 0x000fe200078e0a0d */
[----:B------:R-:W-:Y:S02]  /*08a0*/  @!P1 LOP3.LUT R13, RZ, R11, RZ, 0x33, !PT ;  /* 0x0000000bff0d9212 */ /* 0x000fe400078e33ff */
[----:B------:R-:W-:-:S03]  /*08b0*/  ISETP.NE.U32.AND P1, PT, R7, RZ, PT ;  /* 0x000000ff0700720c */ /* 0x000fc60003f25070 */
[----:B------:R-:W-:Y:S02]  /*08c0*/  IMAD.MOV R0, RZ, RZ, -R13 ;  /* 0x000000ffff007224 */ /* 0x000fe400078e0a0d */
[--C-:B0-----:R-:W-:Y:S02]  /*08d0*/  IMAD.MOV R9, RZ, RZ, -R3.reuse ;  /* 0x000000ffff097224 */ /* 0x101fe400078e0a03 */
[----:B------:R-:W-:Y:S02]  /*08e0*/  IMAD R0, R11, R0, R12 ;  /* 0x000000000b007224 */ /* 0x000fe400078e020c */
[----:B------:R-:W-:Y:S02]  /*08f0*/  IMAD R9, R9, R8, RZ ;  /* 0x0000000809097224 */ /* 0x000fe400078e02ff */
[----:B------:R-:W-:Y:S02]  /*0900*/  IMAD.IADD R0, R10, 0x1, R0 ;  /* 0x000000010a007824 */ /* 0x000fe400078e0200 */
[----:B------:R-:W-:Y:S01]  /*0910*/  IMAD.HI.U32 R2, R3, R9, R2 ;  /* 0x0000000903027227 */ /* 0x000fe200078e0002 */
[----:B------:R-:W-:-:S03]  /*0920*/  SHF.R.U32.HI R9, RZ, 0x6, R50 ;  /* 0x00000006ff097819 */ /* 0x000fc60000011632 */
[----:B------:R-:W-:Y:S01]  /*0930*/  IMAD R0, R0, 0x80, R7 ;  /* 0x0000008000007824 */ /* 0x000fe200078e0207 */
[----:B------:R-:W-:Y:S01]  /*0940*/  SGXT.U32 R9, R9, 0x1 ;  /* 0x000000010909781a */ /* 0x000fe20000000000 */
[----:B------:R-:W-:Y:S02]  /*0950*/  IMAD.SHL.U32 R3, R51, 0x200000, RZ ;  /* 0x0020000033037824 */ /* 0x000fe400078e00ff */
[----:B------:R-:W-:Y:S01]  /*0960*/  IMAD.MOV R10, RZ, RZ, -R5 ;  /* 0x000000ffff0a7224 */ /* 0x000fe200078e0a05 */
[----:B------:R-:W-:Y:S02]  /*0970*/  IABS R11, R0 ;  /* 0x00000000000b7213 */ /* 0x000fe40000000000 */
[----:B------:R-:W-:Y:S02]  /*0980*/  LOP3.LUT R4, R3, 0x600000, RZ, 0xc0, !PT ;  /* 0x0060000003047812 */ /* 0x000fe400078ec0ff */
[----:B------:R-:W-:Y:S01]  /*0990*/  ISETP.GE.AND P3, PT, R0, RZ, PT ;  /* 0x000000ff0000720c */ /* 0x000fe20003f66270 */
[----:B------:R-:W-:Y:S01]  /*09a0*/  IMAD.HI.U32 R2, R2, R11, RZ ;  /* 0x0000000b02027227 */ /* 0x000fe200078e00ff */
[----:B------:R-:W-:-:S03]  /*09b0*/  R2UR UR10, R4 ;  /* 0x00000000040a72ca */ /* 0x000fc600000e0000 */
[----:B------:R-:W-:Y:S02]  /*09c0*/  IMAD.MOV R6, RZ, RZ, -R2 ;  /* 0x000000ffff067224 */ /* 0x000fe400078e0a02 */
[----:B------:R-:W-:Y:S02]  /*09d0*/  IMAD.SHL.U32 R2, R13, 0x20, RZ ;  /* 0x000000200d027824 */ /* 0x000fe400078e00ff */
[----:B------:R-:W-:Y:S02]  /*09e0*/  IMAD.MOV.U32 R13, RZ, RZ, R10 ;  /* 0x000000ffff0d7224 */ /* 0x000fe400078e000a */
[----:B------:R-:W-:Y:S01]  /*09f0*/  IMAD R3, R8, R6, R11 ;  /* 0x0000000608037224 */ /* 0x000fe200078e020b */
[----:B------:R-:W-:Y:S01]  /*0a00*/  LOP3.LUT R9, R2, R9, RZ, 0xfc, !PT ;  /* 0x0000000902097212 */ /* 0x000fe200078efcff */
[----:B------:R-:W-:Y:S02]  /*0a10*/  IMAD R7, R13, R24, RZ ;  /* 0x000000180d077224 */ /* 0x000fe400078e02ff */
[----:B------:R-:W-:Y:S01]  /*0a20*/  IMAD.MOV.U32 R4, RZ, RZ, RZ ;  /* 0x000000ffff047224 */ /* 0x000fe200078e00ff */
[----:B------:R-:W-:-:S02]  /*0a30*/  IABS R6, R9 ;  /* 0x0000000900067213 */ /* 0x000fc40000000000 */
[----:B------:R-:W-:Y:S01]  /*0a40*/  ISETP.GT.U32.AND P0, PT, R8, R3, PT ;  /* 0x000000030800720c */ /* 0x000fe20003f04070 */
[----:B------:R-:W-:Y:S01]  /*0a50*/  IMAD.HI.U32 R4, R5, R7, R4 ;  /* 0x0000000705047227 */ /* 0x000fe200078e0004 */
[C---:B------:R-:W-:Y:S02]  /*0a60*/  LOP3.LUT R10, R9.reuse, 0x1e, RZ, 0xfc, !PT ;  /* 0x0000001e090a7812 */ /* 0x040fe400078efcff */
[C---:B------:R-:W-:Y:S01]  /*0a70*/  LOP3.LUT R18, R9.reuse, 0x6, RZ, 0xfc, !PT ;  /* 0x0000000609127812 */ /* 0x040fe200078efcff */
[----:B------:R-:W-:Y:S01]  /*0a80*/  IMAD.MOV.U32 R7, RZ, RZ, R6 ;  /* 0x000000ffff077224 */ /* 0x000fe200078e0006 */
[----:B------:R-:W-:Y:S02]  /*0a90*/  IABS R15, R10 ;  /* 0x0000000a000f7213 */ /* 0x000fe40000000000 */
[----:B------:R-:W-:Y:S01]  /*0aa0*/  ISETP.GE.AND P2, PT, R10, RZ, PT ;  /* 0x000000ff0a00720c */ /* 0x000fe20003f46270 */
[----:B------:R-:W-:Y:S01]  /*0ab0*/  IMAD.HI.U32 R5, R4, R7, RZ ;  /* 0x0000000704057227 */ /* 0x000fe200078e00ff */
[----:B------:R-:W-:-:S02]  /*0ac0*/  LOP3.LUT R10, R9, 0x2, RZ, 0xfc, !PT ;  /* 0x00000002090a7812 */ /* 0x000fc400078efcff */
[----:B------:R-:W-:Y:S01]  /*0ad0*/  LOP3.LUT R16, R9, 0x4, RZ, 0xfc, !PT ;  /* 0x0000000409107812 */ /* 0x000fe200078efcff */
[----:B------:R-:W-:Y:S01]  /*0ae0*/  IMAD.MOV R5, RZ, RZ, -R5 ;  /* 0x000000ffff057224 */ /* 0x000fe200078e0a05 */
[----:B------:R-:W-:Y:S01]  /*0af0*/  IABS R11, R10 ;  /* 0x0000000a000b7213 */ /* 0x000fe20000000000 */
[----:B------:R-:W-:Y:S01]  /*0b00*/  @!P0 IMAD.IADD R3, R3, 0x1, -R8 ;  /* 0x0000000103038824 */ /* 0x000fe200078e0a08 */
[----:B------:R-:W-:Y:S01]  /*0b10*/  IABS R13, R16 ;  /* 0x00000010000d7213 */ /* 0x000fe20000000000 */
[----:B------:R-:W-:Y:S01]  /*0b20*/  IMAD R5, R24, R5, R7 ;  /* 0x0000000518057224 */ /* 0x000fe200078e0207 */
[----:B------:R-:W-:Y:S01]  /*0b30*/  IABS R7, R18 ;  /* 0x0000001200077213 */ /* 0x000fe20000000000 */
[----:B------:R-:W-:Y:S01]  /*0b40*/  IMAD.HI.U32 R6, R4, R15, RZ ;  /* 0x0000000f04067227 */ /* 0x000fe200078e00ff */
[----:B------:R-:W-:Y:S02]  /*0b50*/  ISETP.GT.U32.AND P0, PT, R8, R3, PT ;  /* 0x000000030800720c */ /* 0x000fe40003f04070 */
[----:B------:R-:W-:Y:S01]  /*0b60*/  ISETP.GT.U32.AND P5, PT, R24, R5, PT ;  /* 0x000000051800720c */ /* 0x000fe20003fa4070 */
[----:B------:R-:W-:Y:S01]  /*0b70*/  IMAD.MOV R6, RZ, RZ, -R6 ;  /* 0x000000ffff067224 */ /* 0x000fe200078e0a06 */
[----:B------:R-:W-:-:S02]  /*0b80*/  LOP3.LUT R20, R9, 0x8, RZ, 0xfc, !PT ;  /* 0x0000000809147812 */ /* 0x000fc400078efcff */
[C---:B------:R-:W-:Y:S01]  /*0b90*/  LOP3.LUT R21, R9.reuse, 0xa, RZ, 0xfc, !PT ;  /* 0x0000000a09157812 */ /* 0x040fe200078efcff */
[----:B------:R-:W-:Y:S01]  /*0ba0*/  IMAD R14, R24, R6, R15 ;  /* 0x00000006180e7224 */ /* 0x000fe200078e020f */
[----:B------:R-:W-:Y:S01]  /*0bb0*/  ISETP.GE.AND P4, PT, R10, RZ, PT ;  /* 0x000000ff0a00720c */ /* 0x000fe20003f86270 */
[----:B------:R-:W-:Y:S01]  /*0bc0*/  IMAD.HI.U32 R6, R4, R11, RZ ;  /* 0x0000000b04067227 */ /* 0x000fe200078e00ff */
[C---:B------:R-:W-:Y:S02]  /*0bd0*/  LOP3.LUT R29, R9.reuse, 0xc, RZ, 0xfc, !PT ;  /* 0x0000000c091d7812 */ /* 0x040fe400078efcff */
[----:B------:R-:W-:Y:S01]  /*0be0*/  LOP3.LUT R30, R9, 0xe, RZ, 0xfc, !PT ;  /* 0x0000000e091e7812 */ /* 0x000fe200078efcff */
[----:B------:R-:W-:Y:S01]  /*0bf0*/  @!P0 IMAD.IADD R3, R3, 0x1, -R8 ;  /* 0x0000000103038824 */ /* 0x000fe200078e0a08 */
[----:B------:R-:W-:Y:S01]  /*0c00*/  ISETP.NE.AND P0, PT, R34, RZ, PT ;  /* 0x000000ff2200720c */ /* 0x000fe20003f05270 */
[----:B------:R-:W-:Y:S01]  /*0c10*/  @!P5 IMAD.IADD R5, R5, 0x1, -R24 ;  /* 0x000000010505d824 */ /* 0x000fe200078e0a18 */
[C---:B------:R-:W-:Y:S01]  /*0c20*/  LOP3.LUT R31, R9.reuse, 0x10, RZ, 0xfc, !PT ;  /* 0x00000010091f7812 */ /* 0x040fe200078efcff */
[----:B------:R-:W-:Y:S01]  /*0c30*/  IMAD.MOV.U32 R40, RZ, RZ, R3 ;  /* 0x000000ffff287224 */ /* 0x000fe200078e0003 */
[----:B------:R-:W-:Y:S01]  /*0c40*/  LOP3.LUT R32, R9, 0x12, RZ, 0xfc, !PT ;  /* 0x0000001209207812 */ /* 0x000fe200078efcff */
[----:B------:R-:W-:Y:S01]  /*0c50*/  IMAD.MOV.U32 R15, RZ, RZ, R7 ;  /* 0x000000ffff0f7224 */ /* 0x000fe200078e0007 */
[----:B------:R-:W-:Y:S01]  /*0c60*/  ISETP.GT.U32.AND P5, PT, R24, R5, PT ;  /* 0x000000051800720c */ /* 0x000fe20003fa4070 */
[----:B------:R-:W-:Y:S01]  /*0c70*/  IMAD.MOV R6, RZ, RZ, -R6 ;  /* 0x000000ffff067224 */ /* 0x000fe200078e0a06 */
[----:B------:R-:W-:Y:S01]  /*0c80*/  IABS R17, R31 ;  /* 0x0000001f00117213 */ /* 0x000fe20000000000 */
[----:B------:R-:W-:Y:S01]  /*0c90*/  IMAD.HI.U32 R7, R4, R13, RZ ;  /* 0x0000000d04077227 */ /* 0x000fe200078e00ff */
[----:B------:R-:W-:-:S02]  /*0ca0*/  IABS R19, R32 ;  /* 0x0000002000137213 */ /* 0x000fc40000000000 */
[C---:B------:R-:W-:Y:S01]  /*0cb0*/  LOP3.LUT R33, R9.reuse, 0x16, RZ, 0xfc, !PT ;  /* 0x0000001609217812 */ /* 0x040fe200078efcff */
[----:B------:R-:W-:Y:S01]  /*0cc0*/  @!P3 IMAD.MOV R40, RZ, RZ, -R40 ;  /* 0x000000ffff28b224 */ /* 0x000fe200078e0a28 */
[C---:B------:R-:W-:Y:S01]  /*0cd0*/  ISETP.GT.U32.AND P3, PT, R24.reuse, R14, PT ;  /* 0x0000000e1800720c */ /* 0x040fe20003f64070 */
[----:B------:R-:W-:Y:S01]  /*0ce0*/  IMAD R3, R24, R6, R11 ;  /* 0x0000000618037224 */ /* 0x000fe200078e020b */
[----:B------:R-:W-:Y:S01]  /*0cf0*/  IABS R11, R20 ;  /* 0x00000014000b7213 */ /* 0x000fe20000000000 */
[----:B------:R-:W-:Y:S01]  /*0d00*/  IMAD.HI.U32 R8, R4, R15, RZ ;  /* 0x0000000f04087227 */ /* 0x000fe200078e00ff */
[----:B------:R-:W-:Y:S02]  /*0d10*/  @!P0 LOP3.LUT R40, RZ, R34, RZ, 0x33, !PT ;  /* 0x00000022ff288212 */ /* 0x000fe400078e33ff */
[C---:B------:R-:W-:Y:S01]  /*0d20*/  ISETP.GT.U32.AND P0, PT, R24.reuse, R3, PT ;  /* 0x000000031800720c */ /* 0x040fe20003f04070 */
[----:B------:R-:W-:Y:S01]  /*0d30*/  IMAD.MOV R7, RZ, RZ, -R7 ;  /* 0x000000ffff077224 */ /* 0x000fe200078e0a07 */
[C---:B------:R-:W-:Y:S01]  /*0d40*/  LOP3.LUT R36, R9.reuse, 0x1a, RZ, 0xfc, !PT ;  /* 0x0000001a09247812 */ /* 0x040fe200078efcff */
[----:B------:R-:W-:Y:S01]  /*0d50*/  IMAD.MOV R8, RZ, RZ, -R8 ;  /* 0x000000ffff087224 */ /* 0x000fe200078e0a08 */
[----:B------:R-:W-:Y:S01]  /*0d60*/  LOP3.LUT R34, R9, 0x18, RZ, 0xfc, !PT ;  /* 0x0000001809227812 */ /* 0x000fe200078efcff */
[----:B------:R-:W-:Y:S01]  /*0d70*/  IMAD R7, R24, R7, R13 ;  /* 0x0000000718077224 */ /* 0x000fe200078e020d */
[----:B------:R-:W-:Y:S01]  /*0d80*/  IABS R13, R21 ;  /* 0x00000015000d7213 */ /* 0x000fe20000000000 */
[----:B------:R-:W-:Y:S01]  /*0d90*/  IMAD.HI.U32 R6, R4, R11, RZ ;  /* 0x0000000b04067227 */ /* 0x000fe200078e00ff */
[----:B------:R-:W-:-:S02]  /*0da0*/  IABS R23, R33 ;  /* 0x0000002100177213 */ /* 0x000fc40000000000 */
[----:B------:R-:W-:Y:S01]  /*0db0*/  IABS R27, R36 ;  /* 0x00000024001b7213 */ /* 0x000fe20000000000 */
[C---:B------:R-:W-:Y:S01]  /*0dc0*/  IMAD R10, R24.reuse, R8, R15 ;  /* 0x00000008180a7224 */ /* 0x040fe200078e020f */
[----:B------:R-:W-:Y:S01]  /*0dd0*/  IABS R15, R29 ;  /* 0x0000001d000f7213 */ /* 0x000fe20000000000 */
[----:B------:R-:W-:Y:S01]  /*0de0*/  @!P5 IMAD.IADD R5, R5, 0x1, -R24 ;  /* 0x000000010505d824 */ /* 0x000fe200078e0a18 */
[----:B------:R-:W-:Y:S01]  /*0df0*/  ISETP.GT.U32.AND P5, PT, R24, R7, PT ;  /* 0x000000071800720c */ /* 0x000fe20003fa4070 */
[----:B------:R-:W-:Y:S01]  /*0e00*/  IMAD.MOV R8, RZ, RZ, -R6 ;  /* 0x000000ffff087224 */ /* 0x000fe200078e0a06 */
[----:B------:R-:W-:Y:S01]  /*0e10*/  IABS R25, R34 ;  /* 0x0000002200197213 */ /* 0x000fe20000000000 */
[----:B------:R-:W-:Y:S01]  /*0e20*/  IMAD.HI.U32 R6, R4, R13, RZ ;  /* 0x0000000d04067227 */ /* 0x000fe200078e00ff */
[----:B------:R-:W-:-:S03]  /*0e30*/  LOP3.LUT R28, R9, 0x1c, RZ, 0xfc, !PT ;  /* 0x0000001c091c7812 */ /* 0x000fc600078efcff */
[----:B------:R-:W-:Y:S01]  /*0e40*/  @!P3 IMAD.IADD R14, R14, 0x1, -R24 ;  /* 0x000000010e0eb824 */ /* 0x000fe200078e0a18 */
[----:B------:R-:W-:Y:S01]  /*0e50*/  ISETP.GE.AND P3, PT, R9, RZ, PT ;  /* 0x000000ff0900720c */ /* 0x000fe20003f66270 */
[----:B------:R-:W-:Y:S02]  /*0e60*/  IMAD.MOV R6, RZ, RZ, -R6 ;  /* 0x000000ffff067224 */ /* 0x000fe400078e0a06 */
[C---:B------:R-:W-:Y:S01]  /*0e70*/  IMAD R11, R24.reuse, R8, R11 ;  /* 0x00000008180b7224 */ /* 0x040fe200078e020b */
[C---:B------:R-:W-:Y:S01]  /*0e80*/  ISETP.GT.U32.AND P6, PT, R24.reuse, R14, PT ;  /* 0x0000000e1800720c */ /* 0x040fe20003fc4070 */
[----:B------:R-:W-:Y:S02]  /*0e90*/  IMAD.MOV.U32 R8, RZ, RZ, R5 ;  /* 0x000000ffff087224 */ /* 0x000fe400078e0005 */
[----:B------:R-:W-:Y:S02]  /*0ea0*/  @!P0 IMAD.IADD R3, R3, 0x1, -R24 ;  /* 0x0000000103038824 */ /* 0x000fe400078e0a18 */
[----:B------:R-:W-:-:S02]  /*0eb0*/  IMAD R5, R24, R6, R13 ;  /* 0x0000000618057224 */ /* 0x000fc400078e020d */
[----:B------:R-:W-:Y:S01]  /*0ec0*/  @!P5 IMAD.IADD R7, R7, 0x1, -R24 ;  /* 0x000000010707d824 */ /* 0x000fe200078e0a18 */
[----:B------:R-:W-:Y:S01]  /*0ed0*/  ISETP.GT.U32.AND P0, PT, R24, R3, PT ;  /* 0x000000031800720c */ /* 0x000fe20003f04070 */
[----:B------:R-:W-:Y:S01]  /*0ee0*/  IMAD.HI.U32 R12, R4, R15, RZ ;  /* 0x0000000f040c7227 */ /* 0x000fe200078e00ff */
[----:B------:R-:W-:-:S03]  /*0ef0*/  ISETP.GT.U32.AND P5, PT, R24, R5, PT ;  /* 0x000000051800720c */ /* 0x000fc60003fa4070 */
[----:B------:R-:W-:Y:S01]  /*0f00*/  @!P6 IMAD.IADD R14, R14, 0x1, -R24 ;  /* 0x000000010e0ee824 */ /* 0x000fe200078e0a18 */
[C---:B------:R-:W-:Y:S01]  /*0f10*/  ISETP.GT.U32.AND P6, PT, R24.reuse, R10, PT ;  /* 0x0000000a1800720c */ /* 0x040fe20003fc4070 */
[----:B------:R-:W-:Y:S02]  /*0f20*/  IMAD.MOV R12, RZ, RZ, -R12 ;  /* 0x000000ffff0c7224 */ /* 0x000fe400078e0a0c */
[----:B------:R-:W-:Y:S02]  /*0f30*/  IMAD.MOV.U32 R26, RZ, RZ, R14 ;  /* 0x000000ffff1a7224 */ /* 0x000fe400078e000e */
[C---:B------:R-:W-:Y:S01]  /*0f40*/  IMAD R13, R24.reuse, R12, R15 ;  /* 0x0000000c180d7224 */ /* 0x040fe200078e020f */
[----:B------:R-:W-:Y:S01]  /*0f50*/  IABS R15, R30 ;  /* 0x0000001e000f7213 */ /* 0x000fe20000000000 */
[--C-:B------:R-:W-:Y:S01]  /*0f60*/  @!P0 IMAD.IADD R3, R3, 0x1, -R24.reuse ;  /* 0x0000000103038824 */ /* 0x100fe200078e0a18 */
[----:B------:R-:W-:Y:S01]  /*0f70*/  ISETP.GT.U32.AND P0, PT, R24, R11, PT ;  /* 0x0000000b1800720c */ /* 0x000fe20003f04070 */
[----:B------:R-:W-:-:S02]  /*0f80*/  @!P5 IMAD.IADD R5, R5, 0x1, -R24 ;  /* 0x000000010505d824 */ /* 0x000fc400078e0a18 */
[----:B------:R-:W-:-:S03]  /*0f90*/  IMAD.HI.U32 R6, R4, R15, RZ ;  /* 0x0000000f04067227 */ /* 0x000fc600078e00ff */
[----:B------:R-:W-:Y:S01]  /*0fa0*/  ISETP.GT.U32.AND P5, PT, R24, R5, PT ;  /* 0x000000051800720c */ /* 0x000fe20003fa4070 */
[----:B------:R-:W-:Y:S01]  /*0fb0*/  @!P6 IMAD.IADD R10, R10, 0x1, -R24 ;  /* 0x000000010a0ae824 */ /* 0x000fe200078e0a18 */
[----:B------:R-:W-:Y:S01]  /*0fc0*/  ISETP.GT.U32.AND P6, PT, R24, R7, PT ;  /* 0x000000071800720c */ /* 0x000fe20003fc4070 */
[----:B------:R-:W-:Y:S02]  /*0fd0*/  IMAD.MOV R14, RZ, RZ, -R6 ;  /* 0x000000ffff0e7224 */ /* 0x000fe400078e0a06 */
[----:B------:R-:W-:-:S04]  /*0fe0*/  IMAD.HI.U32 R6, R4, R17, RZ ;  /* 0x0000001104067227 */ /* 0x000fc800078e00ff */
[--C-:B------:R-:W-:Y:S02]  /*0ff0*/  @!P0 IMAD.IADD R11, R11, 0x1, -R24.reuse ;  /* 0x000000010b0b8824 */ /* 0x100fe400078e0a18 */
[C---:B------:R-:W-:Y:S02]  /*1000*/  IMAD R15, R24.reuse, R14, R15 ;  /* 0x0000000e180f7224 */ /* 0x040fe400078e020f */
[--C-:B------:R-:W-:Y:S01]  /*1010*/  @!P5 IMAD.IADD R5, R5, 0x1, -R24.reuse ;  /* 0x000000010505d824 */ /* 0x100fe200078e0a18 */
[C---:B------:R-:W-:Y:S01]  /*1020*/  ISETP.GT.U32.AND P0, PT, R24.reuse, R11, PT ;  /* 0x0000000b1800720c */ /* 0x040fe20003f04070 */
[----:B------:R-:W-:Y:S01]  /*1030*/  @!P6 IMAD.IADD R7, R7, 0x1, -R24 ;  /* 0x000000010707e824 */ /* 0x000fe200078e0a18 */
[C---:B------:R-:W-:Y:S01]  /*1040*/  ISETP.GT.U32.AND P5, PT, R24.reuse, R15, PT ;  /* 0x0000000f1800720c */ /* 0x040fe20003fa4070 */
[----:B------:R-:W-:Y:S01]  /*1050*/  IMAD.MOV R6, RZ, RZ, -R6 ;  /* 0x000000ffff067224 */ /* 0x000fe200078e0a06 */
[----:B------:R-:W-:Y:S01]  /*1060*/  ISETP.GT.U32.AND P6, PT, R24, R13, PT ;  /* 0x0000000d1800720c */ /* 0x000fe20003fc4070 */
[----:B------:R-:W-:-:S04]  /*1070*/  IMAD.HI.U32 R12, R4, R19, RZ ;  /* 0x00000013040c7227 */ /* 0x000fc800078e00ff */
[----:B------:R-:W-:Y:S02]  /*1080*/  IMAD R17, R24, R6, R17 ;  /* 0x0000000618117224 */ /* 0x000fe400078e0211 */
[----:B------:R-:W-:Y:S02]  /*1090*/  IMAD.MOV R12, RZ, RZ, -R12 ;  /* 0x000000ffff0c7224 */ /* 0x000fe400078e0a0c */
[--C-:B------:R-:W-:Y:S01]  /*10a0*/  @!P0 IMAD.IADD R11, R11, 0x1, -R24.reuse ;  /* 0x000000010b0b8824 */ /* 0x100fe200078e0a18 */
[----:B------:R-:W-:Y:S01]  /*10b0*/  ISETP.GE.AND P0, PT, R20, RZ, PT ;  /* 0x000000ff1400720c */ /* 0x000fe20003f06270 */
[--C-:B------:R-:W-:Y:S01]  /*10c0*/  @!P5 IMAD.IADD R15, R15, 0x1, -R24.reuse ;  /* 0x000000010f0fd824 */ /* 0x100fe200078e0a18 */
[C---:B------:R-:W-:Y:S01]  /*10d0*/  ISETP.GT.U32.AND P5, PT, R24.reuse, R17, PT ;  /* 0x000000111800720c */ /* 0x040fe20003fa4070 */
[----:B------:R-:W-:Y:S01]  /*10e0*/  @!P6 IMAD.IADD R13, R13, 0x1, -R24 ;  /* 0x000000010d0de824 */ /* 0x000fe200078e0a18 */
[----:B------:R-:W-:Y:S01]  /*10f0*/  LOP3.LUT R20, R9, 0x14, RZ, 0xfc, !PT ;  /* 0x0000001409147812 */ /* 0x000fe200078efcff */
[----:B------:R-:W-:Y:S01]  /*1100*/  @!P2 IMAD.MOV R26, RZ, RZ, -R26 ;  /* 0x000000ffff1aa224 */ /* 0x000fe200078e0a1a */
[----:B------:R-:W-:Y:S01]  /*1110*/  ISETP.GE.AND P6, PT, R21, RZ, PT ;  /* 0x000000ff1500720c */ /* 0x000fe20003fc6270 */
[C---:B------:R-:W-:Y:S01]  /*1120*/  IMAD R19, R24.reuse, R12, R19 ;  /* 0x0000000c18137224 */ /* 0x040fe200078e0213 */
[----:B------:R-:W-:Y:S01]  /*1130*/  IABS R21, R20 ;  /* 0x0000001400157213 */ /* 0x000fe20000000000 */
[----:B------:R-:W-:Y:S01]  /*1140*/  @!P3 IMAD.MOV R8, RZ, RZ, -R8 ;  /* 0x000000ffff08b224 */ /* 0x000fe200078e0a08 */
[----:B------:R-:W-:Y:S01]  /*1150*/  ISETP.GT.U32.AND P2, PT, R24, R10, PT ;  /* 0x0000000a1800720c */ /* 0x000fe20003f44070 */
[----:B------:R-:W-:Y:S01]  /*1160*/  IMAD.HI.U32 R12, R4, R23, RZ ;  /* 0x00000017040c7227 */ /* 0x000fe200078e00ff */
[----:B------:R-:W-:-:S03]  /*1170*/  ISETP.GE.AND P3, PT, R16, RZ, PT ;  /* 0x000000ff1000720c */ /* 0x000fc60003f66270 */
[----:B------:R-:W-:-:S04]  /*1180*/  IMAD.HI.U32 R6, R4, R21, RZ ;  /* 0x0000001504067227 */ /* 0x000fc800078e00ff */
[----:B------:R-:W-:Y:S01]  /*1190*/  @!P5 IMAD.IADD R17, R17, 0x1, -R24 ;  /* 0x000000011111d824 */ /* 0x000fe200078e0a18 */
[----:B------:R-:W-:Y:S01]  /*11a0*/  ISETP.GT.U32.AND P5, PT, R24, R19, PT ;  /* 0x000000131800720c */ /* 0x000fe20003fa4070 */
[----:B------:R-:W-:-:S04]  /*11b0*/  IMAD.HI.U32 R16, R4, R27, RZ ;  /* 0x0000001b04107227 */ /* 0x000fc800078e00ff */
[----:B------:R-:W-:Y:S02]  /*11c0*/  IMAD.MOV R6, RZ, RZ, -R6 ;  /* 0x000000ffff067224 */ /* 0x000fe400078e0a06 */
[----:B------:R-:W-:-:S04]  /*11d0*/  IMAD.HI.U32 R14, R4, R25, RZ ;  /* 0x00000019040e7227 */ /* 0x000fc800078e00ff */
[----:B------:R-:W-:Y:S02]  /*11e0*/  IMAD.MOV R12, RZ, RZ, -R12 ;  /* 0x000000ffff0c7224 */ /* 0x000fe400078e0a0c */
[----:B------:R-:W-:Y:S02]  /*11f0*/  IMAD.MOV R16, RZ, RZ, -R16 ;  /* 0x000000ffff107224 */ /* 0x000fe400078e0a10 */
[C---:B------:R-:W-:Y:S02]  /*1200*/  IMAD R9, R24.reuse, R6, R21 ;  /* 0x0000000618097224 */ /* 0x040fe400078e0215 */
[----:B------:R-:W-:Y:S02]  /*1210*/  IMAD.MOV R14, RZ, RZ, -R14 ;  /* 0x000000ffff0e7224 */ /* 0x000fe400078e0a0e */
[----:B------:R-:W-:Y:S02]  /*1220*/  IMAD.MOV.U32 R6, RZ, RZ, R3 ;  /* 0x000000ffff067224 */ /* 0x000fe400078e0003 */
[----:B------:R-:W-:-:S02]  /*1230*/  IMAD R21, R24, R12, R23 ;  /* 0x0000000c18157224 */ /* 0x000fc400078e0217 */
[----:B------:R-:W-:Y:S02]  /*1240*/  IMAD R23, R24, R16, R27 ;  /* 0x0000001018177224 */ /* 0x000fe400078e021b */
[----:B------:R-:W-:Y:S01]  /*1250*/  @!P2 IMAD.IADD R10, R10, 0x1, -R24 ;  /* 0x000000010a0aa824 */ /* 0x000fe200078e0a18 */
[----:B------:R-:W-:Y:S01]  /*1260*/  ISETP.GE.AND P2, PT, R18, RZ, PT ;  /* 0x000000ff1200720c */ /* 0x000fe20003f46270 */
[C---:B------:R-:W-:Y:S01]  /*1270*/  IMAD R22, R24.reuse, R14, R25 ;  /* 0x0000000e18167224 */ /* 0x040fe200078e0219 */
[----:B------:R-:W-:Y:S01]  /*1280*/  IABS R25, R28 ;  /* 0x0000001c00197213 */ /* 0x000fe20000000000 */
[----:B------:R-:W-:Y:S01]  /*1290*/  @!P4 IMAD.MOV R6, RZ, RZ, -R6 ;  /* 0x000000ffff06c224 */ /* 0x000fe200078e0a06 */
[C---:B------:R-:W-:Y:S01]  /*12a0*/  ISETP.GT.U32.AND P4, PT, R24.reuse, R17, PT ;  /* 0x000000111800720c */ /* 0x040fe20003f84070 */
[----:B------:R-:W-:Y:S01]  /*12b0*/  IMAD.MOV.U32 R16, RZ, RZ, R5 ;  /* 0x000000ffff107224 */ /* 0x000fe200078e0005 */
[----:B------:R-:W0:Y:S01]  /*12c0*/  LDS R27, [UR9] ;  /* 0x00000009ff1b7984 */ /* 0x000e220008000800 */
[----:B------:R-:W-:Y:S01]  /*12d0*/  @!P5 IMAD.IADD R19, R19, 0x1, -R24 ;  /* 0x000000011313d824 */ /* 0x000fe200078e0a18 */
[C---:B------:R-:W-:Y:S01]  /*12e0*/  ISETP.GT.U32.AND P5, PT, R24.reuse, R13, PT ;  /* 0x0000000d1800720c */ /* 0x040fe20003fa4070 */
[----:B------:R-:W-:Y:S01]  /*12f0*/  @!P3 IMAD.MOV R7, RZ, RZ, -R7 ;  /* 0x000000ffff07b224 */ /* 0x000fe200078e0a07 */
[----:B------:R-:W-:Y:S01]  /*1300*/  ISETP.GT.U32.AND P3, PT, R24, R15, PT ;  /* 0x0000000f1800720c */ /* 0x000fe20003f64070 */
[----:B------:R-:W-:-:S02]  /*1310*/  IMAD.MOV.U32 R14, RZ, RZ, R11 ;  /* 0x000000ffff0e7224 */ /* 0x000fc400078e000b */
[----:B------:R-:W-:Y:S01]  /*1320*/  @!P6 IMAD.MOV R16, RZ, RZ, -R16 ;  /* 0x000000ffff10e224 */ /* 0x000fe200078e0a10 */
[----:B------:R-:W-:Y:S01]  /*1330*/  ISETP.GT.U32.AND P6, PT, R24, R21, PT ;  /* 0x000000151800720c */ /* 0x000fe20003fc4070 */
[----:B------:R-:W-:-:S04]  /*1340*/  IMAD.HI.U32 R4, R4, R25, RZ ;  /* 0x0000001904047227 */ /* 0x000fc800078e00ff */
[----:B------:R-:W-:Y:S01]  /*1350*/  @!P0 IMAD.MOV R14, RZ, RZ, -R14 ;  /* 0x000000ffff0e8224 */ /* 0x000fe200078e0a0e */
[C---:B------:R-:W-:Y:S01]  /*1360*/  ISETP.GT.U32.AND P0, PT, R24.reuse, R9, PT ;  /* 0x000000091800720c */ /* 0x040fe20003f04070 */
[----:B------:R-:W-:Y:S02]  /*1370*/  IMAD.MOV.U32 R12, RZ, RZ, R10 ;  /* 0x000000ffff0c7224 */ /* 0x000fe400078e000a */
[----:B------:R-:W-:Y:S02]  /*1380*/  IMAD.MOV R4, RZ, RZ, -R4 ;  /* 0x000000ffff047224 */ /* 0x000fe400078e0a04 */
[----:B------:R-:W-:Y:S01]  /*1390*/  @!P2 IMAD.MOV R12, RZ, RZ, -R12 ;  /* 0x000000ffff0ca224 */ /* 0x000fe200078e0a0c */
[C---:B------:R-:W-:Y:S01]  /*13a0*/  ISETP.GT.U32.AND P2, PT, R24.reuse, R19, PT ;  /* 0x000000131800720c */ /* 0x040fe20003f44070 */
[----:B------:R-:W-:Y:S01]  /*13b0*/  @!P4 IMAD.IADD R17, R17, 0x1, -R24 ;  /* 0x000000011111c824 */ /* 0x000fe200078e0a18 */
[C---:B------:R-:W-:Y:S01]  /*13c0*/  ISETP.GT.U32.AND P4, PT, R24.reuse, R23, PT ;  /* 0x000000171800720c */ /* 0x040fe20003f84070 */
[----:B------:R-:W-:-:S02]  /*13d0*/  IMAD R3, R24, R4, R25 ;  /* 0x0000000418037224 */ /* 0x000fc400078e0219 */
[--C-:B------:R-:W-:Y:S01]  /*13e0*/  @!P5 IMAD.IADD R13, R13, 0x1, -R24.reuse ;  /* 0x000000010d0dd824 */ /* 0x100fe200078e0a18 */
[C---:B------:R-:W-:Y:S01]  /*13f0*/  ISETP.GT.U32.AND P5, PT, R24.reuse, R22, PT ;  /* 0x000000161800720c */ /* 0x040fe20003fa4070 */
[--C-:B------:R-:W-:Y:S01]  /*1400*/  @!P3 IMAD.IADD R15, R15, 0x1, -R24.reuse ;  /* 0x000000010f0fb824 */ /* 0x100fe200078e0a18 */
[----:B------:R-:W-:Y:S01]  /*1410*/  ISETP.GE.AND P3, PT, R29, RZ, PT ;  /* 0x000000ff1d00720c */ /* 0x000fe20003f66270 */
[--C-:B------:R-:W-:Y:S01]  /*1420*/  @!P6 IMAD.IADD R21, R21, 0x1, -R24.reuse ;  /* 0x000000011515e824 */ /* 0x100fe200078e0a18 */
[----:B------:R-:W-:Y:S01]  /*1430*/  ISETP.GT.U32.AND P6, PT, R24, R3, PT ;  /* 0x000000031800720c */ /* 0x000fe20003fc4070 */
[--C-:B------:R-:W-:Y:S01]  /*1440*/  @!P0 IMAD.IADD R9, R9, 0x1, -R24.reuse ;  /* 0x0000000109098824 */ /* 0x100fe200078e0a18 */
[----:B------:R-:W1:Y:S01]  /*1450*/  LDC.64 R4, c[0x0][0x3a0] ;  /* 0x0000e800ff047b82 */ /* 0x000e620000000a00 */
[----:B------:R-:W-:Y:S01]  /*1460*/  ISETP.GE.AND P0, PT, R31, RZ, PT ;  /* 0x000000ff1f00720c */ /* 0x000fe20003f06270 */
[----:B------:R-:W-:Y:S01]  /*1470*/  @!P2 IMAD.IADD R19, R19, 0x1, -R24 ;  /* 0x000000011313a824 */ /* 0x000fe200078e0a18 */
[----:B------:R-:W-:Y:S01]  /*1480*/  ISETP.GE.AND P2, PT, R30, RZ, PT ;  /* 0x000000ff1e00720c */ /* 0x000fe20003f46270 */
[----:B------:R-:W-:-:S02]  /*1490*/  IMAD.MOV.U32 R18, RZ, RZ, R13 ;  /* 0x000000ffff127224 */ /* 0x000fc400078e000d */
[--C-:B------:R-:W-:Y:S01]  /*14a0*/  @!P4 IMAD.IADD R23, R23, 0x1, -R24.reuse ;  /* 0x000000011717c824 */ /* 0x100fe200078e0a18 */
[----:B------:R-:W-:Y:S01]  /*14b0*/  ISETP.GT.U32.AND P4, PT, R24, R9, PT ;  /* 0x000000091800720c */ /* 0x000fe20003f84070 */
[----:B------:R-:W-:Y:S01]  /*14c0*/  @!P5 IMAD.IADD R22, R22, 0x1, -R24 ;  /* 0x000000011616d824 */ /* 0x000fe200078e0a18 */
[----:B------:R-:W-:Y:S01]  /*14d0*/  ISETP.GE.AND P5, PT, R32, RZ, PT ;  /* 0x000000ff2000720c */ /* 0x000fe20003fa6270 */
[----:B------:R-:W-:Y:S01]  /*14e0*/  @!P3 IMAD.MOV R18, RZ, RZ, -R18 ;  /* 0x000000ffff12b224 */ /* 0x000fe200078e0a12 */
[C---:B------:R-:W-:Y:S01]  /*14f0*/  ISETP.GT.U32.AND P3, PT, R24.reuse, R21, PT ;  /* 0x000000151800720c */ /* 0x040fe20003f64070 */
[----:B------:R-:W-:Y:S01]  /*1500*/  @!P6 IMAD.IADD R3, R3, 0x1, -R24 ;  /* 0x000000010303e824 */ /* 0x000fe200078e0a18 */
[C---:B------:R-:W-:Y:S01]  /*1510*/  ISETP.GT.U32.AND P6, PT, R24.reuse, R23, PT ;  /* 0x000000171800720c */ /* 0x040fe20003fc4070 */
[----:B------:R-:W-:Y:S01]  /*1520*/  @!P0 IMAD.MOV R17, RZ, RZ, -R17 ;  /* 0x000000ffff118224 */ /* 0x000fe200078e0a11 */
[----:B0-----:R-:W-:Y:S01]  /*1530*/  R2UR UR8, R27 ;  /* 0x000000001b0872ca */ /* 0x001fe200000e0000 */
[----:B------:R-:W-:Y:S01]  /*1540*/  @!P2 IMAD.MOV R15, RZ, RZ, -R15 ;  /* 0x000000ffff0fa224 */ /* 0x000fe200078e0a0f */
[----:B------:R-:W-:-:S02]  /*1550*/  ISETP.GT.U32.AND P0, PT, R24, R3, PT ;  /* 0x000000031800720c */ /* 0x000fc40003f04070 */
[----:B------:R-:W-:Y:S01]  /*1560*/  ISETP.GT.U32.AND P2, PT, R24, R22, PT ;  /* 0x000000161800720c */ /* 0x000fe20003f44070 */
[--C-:B------:R-:W-:Y:S01]  /*1570*/  @!P4 IMAD.IADD R9, R9, 0x1, -R24.reuse ;  /* 0x000000010909c824 */ /* 0x100fe200078e0a18 */
[----:B------:R-:W-:Y:S01]  /*1580*/  ISETP.GE.AND P4, PT, R33, RZ, PT ;  /* 0x000000ff2100720c */ /* 0x000fe20003f86270 */
[----:B------:R-:W-:Y:S01]  /*1590*/  @!P5 IMAD.MOV R19, RZ, RZ, -R19 ;  /* 0x000000ffff13d224 */ /* 0x000fe200078e0a13 */
[----:B------:R-:W-:Y:S01]  /*15a0*/  ISETP.GE.AND P5, PT, R20, RZ, PT ;  /* 0x000000ff1400720c */ /* 0x000fe20003fa6270 */
[--C-:B------:R-:W-:Y:S01]  /*15b0*/  @!P3 IMAD.IADD R21, R21, 0x1, -R24.reuse ;  /* 0x000000011515b824 */ /* 0x100fe200078e0a18 */
[----:B------:R-:W-:Y:S01]  /*15c0*/  ISETP.GE.AND P3, PT, R34, RZ, PT ;  /* 0x000000ff2200720c */ /* 0x000fe20003f66270 */
[----:B-1----:R-:W-:Y:S02]  /*15d0*/  VIADD R10, R4, 0xfffffff0 ;  /* 0xfffffff0040a7836 */ /* 0x002fe40000000000 */
[----:B------:R-:W-:Y:S02]  /*15e0*/  IMAD.MOV.U32 R20, RZ, RZ, R9 ;  /* 0x000000ffff147224 */ /* 0x000fe400078e0009 */
[----:B------:R-:W-:Y:S01]  /*15f0*/  @!P0 IMAD.IADD R3, R3, 0x1, -R24 ;  /* 0x0000000103038824 */ /* 0x000fe200078e0a18 */
[----:B------:R-:W-:Y:S01]  /*1600*/  ISETP.GE.U32.AND P0, PT, R10, 0x7fffffb1, PT ;  /* 0x7fffffb10a00780c */ /* 0x000fe20003f06070 */
[----:B------:R-:W-:-:S02]  /*1610*/  VIADD R10, R4, 0xffffffec ;  /* 0xffffffec040a7836 */ /* 0x000fc40000000000 */
[----:B------:R-:W-:Y:S01]  /*1620*/  @!P2 IMAD.IADD R22, R22, 0x1, -R24 ;  /* 0x000000011616a824 */ /* 0x000fe200078e0a18 */
[----:B------:R-:W-:Y:S01]  /*1630*/  ISETP.GE.AND P2, PT, R36, RZ, PT ;  /* 0x000000ff2400720c */ /* 0x000fe20003f46270 */
[----:B------:R-:W-:Y:S02]  /*1640*/  VIADD R9, R4, 0xffffffed ;  /* 0xffffffed04097836 */ /* 0x000fe40000000000 */
[----:B------:R-:W-:Y:S01]  /*1650*/  @!P4 IMAD.MOV R21, RZ, RZ, -R21 ;  /* 0x000000ffff15c224 */ /* 0x000fe200078e0a15 */
[----:B------:R-:W-:Y:S01]  /*1660*/  ISETP.GE.U32.AND P4, PT, R10, 0x7fffffad, PT ;  /* 0x7fffffad0a00780c */ /* 0x000fe20003f86070 */
[C---:B------:R-:W-:Y:S02]  /*1670*/  VIADD R11, R4.reuse, 0xffffffee ;  /* 0xffffffee040b7836 */ /* 0x040fe40000000000 */
[C---:B------:R-:W-:Y:S02]  /*1680*/  VIADD R10, R4.reuse, 0xffffffef ;  /* 0xffffffef040a7836 */ /* 0x040fe40000000000 */
[----:B------:R-:W-:Y:S01]  /*1690*/  @!P5 IMAD.MOV R20, RZ, RZ, -R20 ;  /* 0x000000ffff14d224 */ /* 0x000fe200078e0a14 */
[----:B------:R-:W-:Y:S01]  /*16a0*/  ISETP.GE.U32.AND P5, PT, R11, 0x7fffffaf, PT ;  /* 0x7fffffaf0b00780c */ /* 0x000fe20003fa6070 */
[----:B------:R-:W-:Y:S01]  /*16b0*/  @!P3 IMAD.MOV R22, RZ, RZ, -R22 ;  /* 0x000000ffff16b224 */ /* 0x000fe200078e0a16 */
[----:B------:R-:W-:Y:S01]  /*16c0*/  ISETP.GE.U32.AND P3, PT, R9, 0x7fffffae, PT ;  /* 0x7fffffae0900780c */ /* 0x000fe20003f66070 */
[----:B------:R-:W-:Y:S01]  /*16d0*/  VIADD R9, R4, 0xffffffe8 ;  /* 0xffffffe804097836 */ /* 0x000fe20000000000 */
[----:B------:R-:W-:Y:S01]  /*16e0*/  SEL R11, RZ, 0x1, P4 ;  /* 0x00000001ff0b7807 */ /* 0x000fe20002000000 */
[----:B------:R-:W-:Y:S01]  /*16f0*/  @!P6 IMAD.IADD R23, R23, 0x1, -R24 ;  /* 0x000000011717e824 */ /* 0x000fe200078e0a18 */
[----:B------:R-:W-:Y:S01]  /*1700*/  ISETP.GE.U32.AND P4, PT, R10, 0x7fffffb0, PT ;  /* 0x7fffffb00a00780c */ /* 0x000fe20003f86070 */
[C---:B------:R-:W-:Y:S01]  /*1710*/  VIADD R10, R4.reuse, 0xffffffe9 ;  /* 0xffffffe9040a7836 */ /* 0x040fe20000000000 */
[----:B------:R-:W-:Y:S01]  /*1720*/  SEL R24, RZ, 0x1fffe, P3 ;  /* 0x0001fffeff187807 */ /* 0x000fe20001800000 */
[C---:B------:R-:W-:Y:S01]  /*1730*/  VIADD R13, R4.reuse, 0xffffffea ;  /* 0xffffffea040d7836 */ /* 0x040fe20000000000 */
[----:B------:R-:W-:Y:S01]  /*1740*/  ISETP.GE.U32.AND P3, PT, R9, 0x7fffffa9, PT ;  /* 0x7fffffa90900780c */ /* 0x000fe20003f66070 */
[C---:B------:R-:W-:Y:S01]  /*1750*/  VIADD R27, R4.reuse, 0xffffffeb ;  /* 0xffffffeb041b7836 */ /* 0x040fe20000000000 */
[----:B------:R-:W-:Y:S01]  /*1760*/  SEL R9, RZ, 0x4, P5 ;  /* 0x00000004ff097807 */ /* 0x000fe20002800000 */
[----:B------:R-:W-:Y:S01]  /*1770*/  VIADD R29, R4, 0xffffffe6 ;  /* 0xffffffe6041d7836 */ /* 0x000fe20000000000 */
[----:B------:R-:W-:Y:S01]  /*1780*/  ISETP.GE.U32.AND P5, PT, R10, 0x7fffffaa, PT ;  /* 0x7fffffaa0a00780c */ /* 0x000fe20003fa6070 */
[C---:B------:R-:W-:Y:S01]  /*1790*/  VIADD R31, R4.reuse, 0xffffffe7 ;  /* 0xffffffe7041f7836 */ /* 0x040fe20000000000 */
[----:B------:R-:W-:Y:S01]  /*17a0*/  SEL R10, RZ, 0x7fff8, P4 ;  /* 0x0007fff8ff0a7807 */ /* 0x000fe20002000000 */
[C---:B------:R-:W-:Y:S01]  /*17b0*/  VIADD R33, R4.reuse, 0xffffffe2 ;  /* 0xffffffe204217836 */ /* 0x040fe20000000000 */
[----:B------:R-:W-:Y:S01]  /*17c0*/  ISETP.GE.U32.AND P4, PT, R13, 0x7fffffab, PT ;  /* 0x7fffffab0d00780c */ /* 0x000fe20003f86070 */
[C---:B------:R-:W-:Y:S01]  /*17d0*/  VIADD R13, R4.reuse, 0xffffffe4 ;  /* 0xffffffe4040d7836 */ /* 0x040fe20000000000 */
[----:B------:R-:W-:Y:S01]  /*17e0*/  SEL R25, RZ, 0x1, P3 ;  /* 0x00000001ff197807 */ /* 0x000fe20001800000 */
[----:B------:R-:W-:Y:S01]  /*17f0*/  IMAD.IADD R11, R11, 0x1, R24 ;  /* 0x000000010b0b7824 */ /* 0x000fe200078e0218 */
[----:B------:R-:W-:Y:S01]  /*1800*/  ISETP.GE.U32.AND P3, PT, R27, 0x7fffffac, PT ;  /* 0x7fffffac1b00780c */ /* 0x000fe20003f66070 */
[----:B------:R-:W-:Y:S01]  /*1810*/  VIADD R27, R4, 0xffffffe5 ;  /* 0xffffffe5041b7836 */ /* 0x000fe20000000000 */
[----:B------:R-:W-:Y:S01]  /*1820*/  SEL R30, RZ, 0x1fffe, P5 ;  /* 0x0001fffeff1e7807 */ /* 0x000fe20002800000 */
[----:B------:R-:W-:Y:S01]  /*1830*/  IMAD.MOV.U32 R24, RZ, RZ, R3 ;  /* 0x000000ffff187224 */ /* 0x000fe200078e0003 */
[----:B------:R-:W-:Y:S01]  /*1840*/  ISETP.GE.U32.AND P5, PT, R13, 0x7fffffa5, PT ;  /* 0x7fffffa50d00780c */ /* 0x000fe20003fa6070 */
[----:B------:R-:W-:Y:S01]  /*1850*/  @!P2 IMAD.MOV R23, RZ, RZ, -R23 ;  /* 0x000000ffff17a224 */ /* 0x000fe200078e0a17 */
[----:B------:R-:W-:Y:S01]  /*1860*/  BAR.SYNC.DEFER_BLOCKING 0x0 ;  /* 0x0000000000007b1d */ /* 0x000fe20000010000 */
[----:B------:R-:W-:Y:S01]  /*1870*/  ISETP.GE.AND P6, PT, R28, RZ, PT ;  /* 0x000000ff1c00720c */ /* 0x000fe20003fc6270 */
[----:B------:R-:W-:Y:S01]  /*1880*/  IMAD.IADD R25, R25, 0x1, R30 ;  /* 0x0000000119197824 */ /* 0x000fe200078e021e */
[----:B------:R-:W-:Y:S01]  /*1890*/  SEL R13, RZ, 0x4, P4 ;  /* 0x00000004ff0d7807 */ /* 0x000fe20002000000 */
[----:B------:R-:W-:Y:S01]  /*18a0*/  VIADD R37, R4, 0xfffffffd ;  /* 0xfffffffd04257836 */ /* 0x000fe20000000000 */
[----:B------:R-:W-:Y:S01]  /*18b0*/  SEL R28, RZ, 0x7fff8, P3 ;  /* 0x0007fff8ff1c7807 */ /* 0x000fe20001800000 */
[----:B------:R-:W-:Y:S01]  /*18c0*/  IMAD R53, R40, R5, RZ ;  /* 0x0000000528357224 */ /* 0x000fe200078e02ff */
[----:B------:R-:W-:Y:S01]  /*18d0*/  ISETP.GE.U32.AND P4, PT, R27, 0x7fffffa6, PT ;  /* 0x7fffffa61b00780c */ /* 0x000fe20003f86070 */
[----:B------:R-:W-:Y:S01]  /*18e0*/  VIADD R27, R4, 0xffffffe1 ;  /* 0xffffffe1041b7836 */ /* 0x000fe20000000000 */
[----:B------:R-:W-:-:S02]  /*18f0*/  ISETP.GE.U32.AND P3, PT, R29, 0x7fffffa7, PT ;  /* 0x7fffffa71d00780c */ /* 0x000fc40003f66070 */
[----:B------:R-:W-:Y:S02]  /*1900*/  SEL R29, RZ, 0x1, P5 ;  /* 0x00000001ff1d7807 */ /* 0x000fe40002800000 */
[----:B------:R-:W-:Y:S01]  /*1910*/  ISETP.GE.U32.AND P5, PT, R31, 0x7fffffa8, PT ;  /* 0x7fffffa81f00780c */ /* 0x000fe20003fa6070 */
[C---:B------:R-:W-:Y:S01]  /*1920*/  VIADD R31, R4.reuse, 0xffffffe0 ;  /* 0xffffffe0041f7836 */ /* 0x040fe20000000000 */
[----:B------:R-:W-:Y:S01]  /*1930*/  SEL R34, RZ, 0x1fffe, P4 ;  /* 0x0001fffeff227807 */ /* 0x000fe20002000000 */
[----:B------:R-:W-:Y:S01]  /*1940*/  @!P6 IMAD.MOV R24, RZ, RZ, -R24 ;  /* 0x000000ffff18e224 */ /* 0x000fe200078e0a18 */
[----:B------:R-:W-:Y:S02]  /*1950*/  ISETP.GE.U32.AND P4, PT, R27, 0x7fffffa2, PT ;  /* 0x7fffffa21b00780c */ /* 0x000fe40003f86070 */
[----:B------:R-:W-:Y:S01]  /*1960*/  SEL R27, RZ, 0x4, P3 ;  /* 0x00000004ff1b7807 */ /* 0x000fe20001800000 */
[----:B------:R-:W-:Y:S01]  /*1970*/  IMAD.IADD R29, R29, 0x1, R34 ;  /* 0x000000011d1d7824 */ /* 0x000fe200078e0222 */
[----:B------:R-:W-:Y:S01]  /*1980*/  ISETP.GE.U32.AND P3, PT, R31, 0x7fffffa1, PT ;  /* 0x7fffffa11f00780c */ /* 0x000fe20003f66070 */
[----:B------:R-:W-:Y:S01]  /*1990*/  VIADD R31, R4, 0xffffffe3 ;  /* 0xffffffe3041f7836 */ /* 0x000fe20000000000 */
[----:B------:R-:W-:-:S02]  /*19a0*/  SEL R32, RZ, 0x7fff8, P5 ;  /* 0x0007fff8ff207807 */ /* 0x000fc40002800000 */
[----:B------:R-:W-:Y:S01]  /*19b0*/  ISETP.GE.U32.AND P5, PT, R33, 0x7fffffa3, PT ;  /* 0x7fffffa32100780c */ /* 0x000fe20003fa6070 */
[----:B------:R-:W-:Y:S01]  /*19c0*/  VIADD R33, R4, 0xfffffffe ;  /* 0xfffffffe04217836 */ /* 0x000fe20000000000 */
[----:B------:R-:W-:Y:S02]  /*19d0*/  SEL R38, RZ, 0x1fffe, P4 ;  /* 0x0001fffeff267807 */ /* 0x000fe40002000000 */
[----:B------:R-:W-:Y:S02]  /*19e0*/  ISETP.GE.U32.AND P4, PT, R31, 0x7fffffa4, PT ;  /* 0x7fffffa41f00780c */ /* 0x000fe40003f86070 */
[----:B------:R-:W-:Y:S02]  /*19f0*/  SEL R31, RZ, 0x4, P5 ;  /* 0x00000004ff1f7807 */ /* 0x000fe40002800000 */
[----:B------:R-:W-:Y:S02]  /*1a00*/  ISETP.GE.U32.AND P5, PT, R33, 0x7fffffbf, PT ;  /* 0x7fffffbf2100780c */ /* 0x000fe40003fa6070 */
[----:B------:R-:W-:-:S02]  /*1a10*/  SEL R33, RZ, 0x1, P3 ;  /* 0x00000001ff217807 */ /* 0x000fc40001800000 */
[----:B------:R-:W-:Y:S02]  /*1a20*/  SEL R36, RZ, 0x7fff8, P4 ;  /* 0x0007fff8ff247807 */ /* 0x000fe40002000000 */
[----:B------:R-:W-:Y:S01]  /*1a30*/  LOP3.LUT R25, R25, 0x3, RZ, 0xc0, !PT ;  /* 0x0000000319197812 */ /* 0x000fe200078ec0ff */
[----:B------:R-:W-:Y:S01]  /*1a40*/  IMAD.IADD R33, R33, 0x1, R38 ;  /* 0x0000000121217824 */ /* 0x000fe200078e0226 */
[----:B------:R-:W-:Y:S02]  /*1a50*/  LOP3.LUT R11, R11, 0x3, RZ, 0xc0, !PT ;  /* 0x000000030b0b7812 */ /* 0x000fe400078ec0ff */
[----:B------:R-:W-:Y:S02]  /*1a60*/  LOP3.LUT R29, R29, 0x3, RZ, 0xc0, !PT ;  /* 0x000000031d1d7812 */ /* 0x000fe400078ec0ff */
[----:B------:R-:W-:Y:S02]  /*1a70*/  LOP3.LUT R33, R33, 0x3, RZ, 0xc0, !PT ;  /* 0x0000000321217812 */ /* 0x000fe400078ec0ff */
[----:B------:R-:W-:-:S02]  /*1a80*/  IADD3 R13, PT, PT, R25, R28, R13 ;  /* 0x0000001c190d7210 */ /* 0x000fc40007ffe00d */
[----:B------:R-:W-:Y:S02]  /*1a90*/  IADD3 R31, PT, PT, R33, R36, R31 ;  /* 0x00000024211f7210 */ /* 0x000fe40007ffe01f */
[----:B------:R-:W-:Y:S01]  /*1aa0*/  IADD3 R9, PT, PT, R11, R10, R9 ;  /* 0x0000000a0b097210 */ /* 0x000fe20007ffe009 */
[----:B------:R-:W-:Y:S01]  /*1ab0*/  IMAD.SHL.U32 R10, R13, 0x100, RZ ;  /* 0x000001000d0a7824 */ /* 0x000fe200078e00ff */
[----:B------:R-:W-:Y:S01]  /*1ac0*/  IADD3 R27, PT, PT, R29, R32, R27 ;  /* 0x000000201d1b7210 */ /* 0x000fe20007ffe01b */
[----:B------:R-:W-:Y:S01]  /*1ad0*/  VIADD R11, R4, 0xfffffffb ;  /* 0xfffffffb040b7836 */ /* 0x000fe20000000000 */
[----:B------:R-:W-:Y:S02]  /*1ae0*/  LOP3.LUT R28, R31, 0xf, RZ, 0xc0, !PT ;  /* 0x0000000f1f1c7812 */ /* 0x000fe400078ec0ff */
[----:B------:R-:W-:Y:S02]  /*1af0*/  ISETP.NE.AND P6, PT, R35, RZ, PT ;  /* 0x000000ff2300720c */ /* 0x000fe40003fc5270 */
[----:B------:R-:W-:Y:S01]  /*1b00*/  LOP3.LUT R3, RZ, R35, RZ, 0x33, !PT ;  /* 0x00000023ff037212 */ /* 0x000fe200078e33ff */
[----:B------:R-:W-:Y:S01]  /*1b10*/  IMAD R27, R27, 0x10, R28 ;  /* 0x000000101b1b7824 */ /* 0x000fe200078e021c */
[----:B------:R-:W-:-:S02]  /*1b20*/  LOP3.LUT R10, R10, 0xf00, RZ, 0xe2, !PT ;  /* 0x00000f000a0a7812 */ /* 0x000fc400078ee2ff */
[C---:B------:R-:W-:Y:S02]  /*1b30*/  SEL R13, R3.reuse, R16, !P6 ;  /* 0x00000010030d7207 */ /* 0x040fe40007000000 */
[----:B------:R-:W-:Y:S01]  /*1b40*/  SEL R16, R3, R17, !P6 ;  /* 0x0000001103107207 */ /* 0x000fe20007000000 */
[----:B------:R-:W-:Y:S01]  /*1b50*/  IMAD R25, R9, 0x1000, R10 ;  /* 0x0000100009197824 */ /* 0x000fe200078e020a */
[----:B------:R-:W-:Y:S02]  /*1b60*/  SEL R17, R3, R19, !P6 ;  /* 0x0000001303117207 */ /* 0x000fe40007000000 */
[----:B------:R-:W-:Y:S02]  /*1b70*/  LOP3.LUT R28, R27, 0xff, RZ, 0xc0, !PT ;  /* 0x000000ff1b1c7812 */ /* 0x000fe400078ec0ff */
[C---:B------:R-:W-:Y:S02]  /*1b80*/  SEL R19, R3.reuse, R20, !P6 ;  /* 0x0000001403137207 */ /* 0x040fe40007000000 */
[----:B------:R-:W-:Y:S01]  /*1b90*/  SEL R20, R3, R21, !P6 ;  /* 0x0000001503147207 */ /* 0x000fe20007000000 */
[----:B------:R-:W-:Y:S01]  /*1ba0*/  IMAD.IADD R48, R25, 0x1, R28 ;  /* 0x0000000119307824 */ /* 0x000fe200078e021c */
[----:B------:R-:W-:-:S02]  /*1bb0*/  ISETP.GE.U32.AND P2, PT, R11, 0x7fffffbc, PT ;  /* 0x7fffffbc0b00780c */ /* 0x000fc40003f46070 */
[C---:B------:R-:W-:Y:S02]  /*1bc0*/  SEL R21, R3.reuse, R22, !P6 ;  /* 0x0000001603157207 */ /* 0x040fe40007000000 */
[C---:B------:R-:W-:Y:S02]  /*1bd0*/  SEL R11, R3.reuse, R12, !P6 ;  /* 0x0000000c030b7207 */ /* 0x040fe40007000000 */
[C---:B------:R-:W-:Y:S02]  /*1be0*/  SEL R22, R3.reuse, R23, !P6 ;  /* 0x0000001703167207 */ /* 0x040fe40007000000 */
[C---:B------:R-:W-:Y:S02]  /*1bf0*/  SEL R12, R3.reuse, R14, !P6 ;  /* 0x0000000e030c7207 */ /* 0x040fe40007000000 */
[----:B------:R-:W-:Y:S02]  /*1c00*/  SEL R23, R3, R24, !P6 ;  /* 0x0000001803177207 */ /* 0x000fe40007000000 */
[----:B------:R-:W-:-:S02]  /*1c10*/  ISETP.GE.U32.AND P4, PT, R37, 0x7fffffbe, PT ;  /* 0x7fffffbe2500780c */ /* 0x000fc40003f86070 */
[C---:B------:R-:W-:Y:S02]  /*1c20*/  SEL R8, R3.reuse, R8, !P6 ;  /* 0x0000000803087207 */ /* 0x040fe40007000000 */
[C---:B------:R-:W-:Y:S02]  /*1c30*/  SEL R9, R3.reuse, R6, !P6 ;  /* 0x0000000603097207 */ /* 0x040fe40007000000 */
[C---:B------:R-:W-:Y:S02]  /*1c40*/  SEL R10, R3.reuse, R7, !P6 ;  /* 0x00000007030a7207 */ /* 0x040fe40007000000 */
[C---:B------:R-:W-:Y:S02]  /*1c50*/  SEL R14, R3.reuse, R18, !P6 ;  /* 0x00000012030e7207 */ /* 0x040fe40007000000 */
[C---:B------:R-:W-:Y:S02]  /*1c60*/  SEL R15, R3.reuse, R15, !P6 ;  /* 0x0000000f030f7207 */ /* 0x040fe40007000000 */
[----:B------:R-:W-:Y:S01]  /*1c70*/  SEL R24, R3, R26, !P6 ;  /* 0x0000001a03187207 */ /* 0x000fe20007000000 */
[----:B---3--:R-:W-:Y:S06]  /*1c80*/  BRA.U UP0, `(.L_x_5) ;  /* 0x0000000100187547 */ /* 0x008fec000b800000 */
[----:B------:R-:W-:Y:S01]  /*1c90*/  ELECT P6, URZ, PT ;  /* 0x0000000000ff782f */ /* 0x000fe200038c0000 */
[----:B------:R-:W-:Y:S01]  /*1ca0*/  IMAD.MOV.U32 R3, RZ, RZ, 0x1 ;  /* 0x00000001ff037424 */ /* 0x000fe200078e00ff */
[----:B------:R-:W-:Y:S01]  /*1cb0*/  UMOV UR5, 0x40 ;  /* 0x0000004000057882 */ /* 0x000fe20000000000 */
[----:B------:R-:W-:Y:S01]  /*1cc0*/  UVIRTCOUNT.DEALLOC.SMPOOL 0x80 ;  /* 0x000000800000784c */ /* 0x000fe20000000000 */
[----:B------:R-:W-:-:S09]  /*1cd0*/  ULEA UR5, UR4, UR5, 0x18 ;  /* 0x0000000504057291 */ /* 0x000fd2000f8ec0ff */
[----:B------:R0:W-:Y:S03]  /*1ce0*/  @P6 STS.U8 [UR5], R3 ;  /* 0x00000003ff006988 */ /* 0x0001e60008000005 */
.L_x_5:
[----:B------:R-:W-:Y:S01]  /*1cf0*/  UIADD3 UR10, UPT, UPT, UR8, UR10, URZ ;  /* 0x0000000a080a7290 */ /* 0x000fe2000fffe0ff */
[----:B------:R-:W-:Y:S01]  /*1d00*/  IMAD.SHL.U32 R52, R53, 0x2, RZ ;  /* 0x0000000235347824 */ /* 0x000fe200078e00ff */
[----:B------:R-:W-:Y:S01]  /*1d10*/  VOTEU.ALL UP1, P1 ;  /* 0x0000000000ff7886 */ /* 0x000fe20000820000 */
[----:B------:R-:W-:Y:S01]  /*1d20*/  UIADD3 UR6, UPT, UPT, UR9, 0x2000, URZ ;  /* 0x0000200009067890 */ /* 0x000fe2000fffe0ff */
[----:B------:R-:W-:Y:S01]  /*1d30*/  IMAD R87, R106, 0x1e, RZ ;  /* 0x0000001e6a577824 */ /* 0x000fe200078e02ff */
[----:B------:R-:W-:Y:S01]  /*1d40*/  VOTEU.ALL UP2, P1 ;  /* 0x0000000000ff7886 */ /* 0x000fe20000840000 */
[----:B------:R-:W-:Y:S01]  /*1d50*/  IADD3 R6, P6, PT, R52, UR12, RZ ;  /* 0x0000000c34067c10 */ /* 0x000fe2000ffde0ff */
[----:B------:R-:W-:Y:S01]  /*1d60*/  IMAD R5, R106, 0xf, RZ ;  /* 0x0000000f6a057824 */ /* 0x000fe200078e02ff */
[----:B------:R-:W-:-:S04]  /*1d70*/  @!UP1 UIADD3 UR4, UPT, UPT, -UR7, 0x100000, URZ ;  /* 0x0010000007049890 */ /* 0x000fc8000fffe1ff */
[----:B------:R-:W-:Y:S02]  /*1d80*/  @!UP1 USHF.L.U32 UR5, UR4, 0xb, URZ ;  /* 0x0000000b04059899 */ /* 0x000fe400080006ff */
[----:B------:R-:W-:Y:S01]  /*1d90*/  @!UP1 USHF.L.U32 UR4, UR4, 0x1, URZ ;  /* 0x0000000104049899 */ /* 0x000fe200080006ff */
[----:B------:R-:W-:Y:S01]  /*1da0*/  STTM.x32 tmem[UR10], RZ ;  /* 0x000000ff000079ed */ /* 0x000fe200082c000a */
[----:B------:R-:W1:Y:S02]  /*1db0*/  FENCE.VIEW.ASYNC.T ;  /* 0x00000000000073c6 */ /* 0x000e640000000200 */
[----:B-1----:R-:W-:Y:S01]  /*1dc0*/  BAR.SYNC.DEFER_BLOCKING 0x0 ;  /* 0x0000000000007b1d */ /* 0x002fe20000010000 */
[----:B------:R-:W-:Y:S01]  /*1dd0*/  LEA.HI.X.SX32 R7, R53, UR13, 0x1, P6 ;  /* 0x0000000d35077c11 */ /* 0x000fe2000b0f0eff */
[----:B0-----:R-:W-:Y:S01]  /*1de0*/  IMAD.SHL.U32 R3, R106, 0x2, RZ ;  /* 0x000000026a037824 */ /* 0x001fe200078e00ff */
[----:B------:R-:W-:Y:S02]  /*1df0*/  IADD3 R26, P6, PT, R87, R6, RZ ;  /* 0x00000006571a7210 */ /* 0x000fe40007fde0ff */
[----:B------:R-:W-:Y:S01]  /*1e00*/  PRMT R18, RZ, 0x7610, R18 ;  /* 0x00007610ff127816 */ /* 0x000fe20000000012 */
[----:B------:R-:W-:Y:S01]  /*1e10*/  VIADD R25, R4, 0xfffffff5 ;  /* 0xfffffff504197836 */ /* 0x000fe20000000000 */
[----:B------:R-:W-:-:S02]  /*1e20*/  LEA.HI.X.SX32 R27, R5, R7, 0x1, P6 ;  /* 0x00000007051b7211 */ /* 0x000fc400030f0eff */
[-C--:B------:R-:W-:Y:S01]  /*1e30*/  IADD3 R28, P6, PT, R3, R6.reuse, RZ ;  /* 0x00000006031c7210 */ /* 0x080fe20007fde0ff */
[----:B------:R-:W0:Y:S02]  /*1e40*/  FENCE.VIEW.ASYNC.S ;  /* 0x00000000000073c6 */ /* 0x000e240000000000 */
[----:B0-----:R0:W1:Y:S02]  /*1e50*/  @!UP2 SYNCS.EXCH.64 URZ, [UR6], UR4 ;  /* 0x0000000406ffa5b2 */ /* 0x0010640008000100 */
[----:B-1----:R-:W-:Y:S01]  /*1e60*/  BAR.SYNC.DEFER_BLOCKING 0x0 ;  /* 0x0000000000007b1d */ /* 0x002fe20000010000 */
[----:B------:R-:W-:Y:S02]  /*1e70*/  LOP3.LUT R48, R48, 0xffff, RZ, 0xc0, !PT ;  /* 0x0000ffff30307812 */ /* 0x000fe400078ec0ff */
[----:B------:R-:W-:Y:S02]  /*1e80*/  PRMT R5, RZ, 0x7610, R5 ;  /* 0x00007610ff057816 */ /* 0x000fe40000000005 */
[C---:B------:R-:W-:Y:S01]  /*1e90*/  LEA.HI.X.SX32 R29, R106.reuse, R7, 0x1, P6 ;  /* 0x000000076a1d7211 */ /* 0x040fe200030f0eff */
[C---:B------:R-:W-:Y:S01]  /*1ea0*/  IMAD R81, R106.reuse, 0x22, RZ ;  /* 0x000000226a517824 */ /* 0x040fe200078e02ff */
[----:B------:R-:W-:-:S04]  /*1eb0*/  LEA R30, P6, R106, R6, 0x2 ;  /* 0x000000066a1e7211 */ /* 0x000fc800078c10ff */
[----:B------:R-:W-:Y:S01]  /*1ec0*/  LEA.HI.X.SX32 R31, R3, R7, 0x1, P6 ;  /* 0x00000007031f7211 */ /* 0x000fe200030f0eff */
[C---:B------:R-:W-:Y:S01]  /*1ed0*/  IMAD.SHL.U32 R36, R106.reuse, 0x4, RZ ;  /* 0x000000046a247824 */ /* 0x040fe200078e00ff */
[----:B------:R-:W-:Y:S01]  /*1ee0*/  IADD3 R34, P6, PT, R81, R6, RZ ;  /* 0x0000000651227210 */ /* 0x000fe20007fde0ff */
[C---:B------:R-:W-:Y:S02]  /*1ef0*/  IMAD R83, R106.reuse, 0x24, RZ ;  /* 0x000000246a537824 */ /* 0x040fe400078e02ff */
[C---:B------:R-:W-:Y:S02]  /*1f00*/  IMAD R47, R106.reuse, 0x12, RZ ;  /* 0x000000126a2f7824 */ /* 0x040fe400078e02ff */
[C---:B------:R-:W-:Y:S02]  /*1f10*/  IMAD R79, R106.reuse, 0x26, RZ ;  /* 0x000000266a4f7824 */ /* 0x040fe400078e02ff */
[----:B------:R-:W-:Y:S02]  /*1f20*/  IMAD R39, R106, 0x14, RZ ;  /* 0x000000146a277824 */ /* 0x000fe400078e02ff */
[----:B------:R-:W-:-:S02]  /*1f30*/  VIADD R38, R4, 0xfffffff3 ;  /* 0xfffffff304267836 */ /* 0x000fc40000000000 */
[C---:B------:R-:W-:Y:S01]  /*1f40*/  IMAD R75, R106.reuse, 0x28, RZ ;  /* 0x000000286a4b7824 */ /* 0x040fe200078e02ff */
[----:B------:R1:W5:Y:S01]  /*1f50*/  @!P0 LDG.E.U16 R18, desc[UR22][R26.64] ;  /* 0x000000161a128981 */ /* 0x000362000c1e1500 */
[----:B------:R-:W-:Y:S01]  /*1f60*/  ISETP.GE.U32.AND P0, PT, R25, 0x7fffffb6, PT ;  /* 0x7fffffb61900780c */ /* 0x000fe20003f06070 */
[C---:B------:R-:W-:Y:S01]  /*1f70*/  IMAD R77, R106.reuse, 0x2a, RZ ;  /* 0x0000002a6a4d7824 */ /* 0x040fe200078e02ff */
[--C-:B------:R-:W-:Y:S01]  /*1f80*/  SHF.R.U32.HI R25, RZ, 0xe, R48.reuse ;  /* 0x0000000eff197819 */ /* 0x100fe20000011630 */
[----:B------:R2:W5:Y:S01]  /*1f90*/  @!P5 LDG.E.U16 R5, desc[UR22][R28.64] ;  /* 0x000000161c05d981 */ /* 0x000562000c1e1500 */
[C---:B------:R-:W-:Y:S01]  /*1fa0*/  IMAD R73, R106.reuse, 0x2c, RZ ;  /* 0x0000002c6a497824 */ /* 0x040fe200078e02ff */
[----:B------:R-:W-:Y:S01]  /*1fb0*/  PRMT R55, RZ, 0x7610, R55 ;  /* 0x00007610ff377816 */ /* 0x000fe20000000037 */
[C---:B------:R-:W-:Y:S01]  /*1fc0*/  IMAD R93, R106.reuse, 0x16, RZ ;  /* 0x000000166a5d7824 */ /* 0x040fe200078e02ff */
[----:B------:R-:W-:Y:S01]  /*1fd0*/  LOP3.LUT P5, RZ, R25, 0x1, RZ, 0xc0, !PT ;  /* 0x0000000119ff7812 */ /* 0x000fe200078ac0ff */
[C---:B------:R-:W-:Y:S01]  /*1fe0*/  IMAD R25, R106.reuse, 0x11, RZ ;  /* 0x000000116a197824 */ /* 0x040fe200078e02ff */
[----:B-1----:R-:W-:Y:S01]  /*1ff0*/  PRMT R27, RZ, 0x7610, R27 ;  /* 0x00007610ff1b7816 */ /* 0x002fe2000000001b */
[C---:B------:R-:W-:Y:S01]  /*2000*/  IMAD R71, R106.reuse, 0x2e, RZ ;  /* 0x0000002e6a477824 */ /* 0x040fe200078e02ff */
[----:B------:R-:W-:Y:S01]  /*2010*/  SHF.R.U32.HI R26, RZ, 0xd, R48 ;  /* 0x0000000dff1a7819 */ /* 0x000fe20000011630 */
[C---:B------:R-:W-:Y:S01]  /*2020*/  IMAD R57, R106.reuse, 0x18, RZ ;  /* 0x000000186a397824 */ /* 0x040fe200078e02ff */
[----:B------:R-:W-:Y:S01]  /*2030*/  LEA.HI.X.SX32 R35, R25, R7, 0x1, P6 ;  /* 0x0000000719237211 */ /* 0x000fe200030f0eff */
[----:B------:R-:W-:Y:S01]  /*2040*/  IMAD R59, R106, 0x30, RZ ;  /* 0x000000306a3b7824 */ /* 0x000fe200078e02ff */
[----:B------:R1:W5:Y:S01]  /*2050*/  @!P4 LDG.E.U16 R27, desc[UR22][R30.64] ;  /* 0x000000161e1bc981 */ /* 0x000362000c1e1500 */
[----:B------:R-:W-:-:S02]  /*2060*/  PRMT R25, RZ, 0x7610, R25 ;  /* 0x00007610ff197816 */ /* 0x000fc40000000019 */
[----:B------:R-:W-:Y:S01]  /*2070*/  PRMT R56, RZ, 0x7610, R56 ;  /* 0x00007610ff387816 */ /* 0x000fe20000000038 */
[C---:B------:R-:W-:Y:S01]  /*2080*/  IMAD R49, R106.reuse, 0x32, RZ ;  /* 0x000000326a317824 */ /* 0x040fe200078e02ff */
[-C--:B------:R-:W-:Y:S02]  /*2090*/  LEA R32, P6, R106, R6.reuse, 0x3 ;  /* 0x000000066a207211 */ /* 0x080fe400078c18ff */
[----:B------:R-:W-:Y:S01]  /*20a0*/  PRMT R54, RZ, 0x7610, R54 ;  /* 0x00007610ff367816 */ /* 0x000fe20000000036 */
[----:B--2---:R-:W-:Y:S01]  /*20b0*/  VIADD R29, R4, 0xfffffffa ;  /* 0xfffffffa041d7836 */ /* 0x004fe20000000000 */
[----:B------:R-:W-:Y:S01]  /*20c0*/  LOP3.LUT P4, RZ, R26, 0x1, RZ, 0xc0, !PT ;  /* 0x000000011aff7812 */ /* 0x000fe2000788c0ff */
[----:B------:R2:W5:Y:S01]  /*20d0*/  @P5 LDG.E.U16 R25, desc[UR22][R34.64] ;  /* 0x0000001622195981 */ /* 0x000562000c1e1500 */
[----:B------:R-:W-:Y:S02]  /*20e0*/  SHF.R.U32.HI R26, RZ, 0xc, R48 ;  /* 0x0000000cff1a7819 */ /* 0x000fe40000011630 */
[----:B------:R-:W-:Y:S01]  /*20f0*/  PRMT R62, RZ, 0x7610, R62 ;  /* 0x00007610ff3e7816 */ /* 0x000fe2000000003e */
[C---:B------:R-:W-:Y:S01]  /*2100*/  IMAD R67, R106.reuse, 0x34, RZ ;  /* 0x000000346a437824 */ /* 0x040fe200078e02ff */
[----:B------:R-:W-:Y:S01]  /*2110*/  PRMT R28, RZ, 0x7610, R28 ;  /* 0x00007610ff1c7816 */ /* 0x000fe2000000001c */
[----:B------:R-:W-:Y:S01]  /*2120*/  IMAD R95, R106, 0x1a, RZ ;  /* 0x0000001a6a5f7824 */ /* 0x000fe200078e02ff */
[----:B------:R-:W-:Y:S01]  /*2130*/  LEA.HI.X.SX32 R33, R36, R7, 0x1, P6 ;  /* 0x0000000724217211 */ /* 0x000fe200030f0eff */
[C---:B------:R-:W-:Y:S01]  /*2140*/  IMAD R69, R106.reuse, 0x36, RZ ;  /* 0x000000366a457824 */ /* 0x040fe200078e02ff */
[----:B-1----:R-:W-:Y:S01]  /*2150*/  IADD3 R30, P6, PT, R83, R6, RZ ;  /* 0x00000006531e7210 */ /* 0x002fe20007fde0ff */
[----:B------:R-:W-:Y:S01]  /*2160*/  IMAD R65, R106, 0x1b, RZ ;  /* 0x0000001b6a417824 */ /* 0x000fe200078e02ff */
[----:B------:R-:W-:Y:S01]  /*2170*/  LOP3.LUT P5, RZ, R26, 0x1, RZ, 0xc0, !PT ;  /* 0x000000011aff7812 */ /* 0x000fe200078ac0ff */
[----:B------:R1:W5:Y:S01]  /*2180*/  @!P2 LDG.E.U16 R28, desc[UR22][R32.64] ;  /* 0x00000016201ca981 */ /* 0x000362000c1e1500 */
[----:B------:R-:W-:-:S02]  /*2190*/  PRMT R26, RZ, 0x7610, R26 ;  /* 0x00007610ff1a7816 */ /* 0x000fc4000000001a */
[----:B------:R-:W-:Y:S01]  /*21a0*/  PRMT R63, RZ, 0x7610, R63 ;  /* 0x00007610ff3f7816 */ /* 0x000fe2000000003f */
[----:B------:R-:W-:Y:S01]  /*21b0*/  IMAD R91, R106, 0x1c, RZ ;  /* 0x0000001c6a5b7824 */ /* 0x000fe200078e02ff */
[-C--:B------:R-:W-:Y:S01]  /*21c0*/  LEA.HI.X.SX32 R31, R47, R7.reuse, 0x1, P6 ;  /* 0x000000072f1f7211 */ /* 0x080fe200030f0eff */
[----:B------:R-:W-:Y:S01]  /*21d0*/  VIADD R58, R4, 0xffffffcc ;  /* 0xffffffcc043a7836 */ /* 0x000fe20000000000 */
[----:B------:R-:W-:Y:S01]  /*21e0*/  ISETP.GE.U32.AND P2, PT, R29, 0x7fffffbb, PT ;  /* 0x7fffffbb1d00780c */ /* 0x000fe20003f46070 */
[----:B------:R-:W-:Y:S01]  /*21f0*/  IMAD R29, R106, 0x13, RZ ;  /* 0x000000136a1d7824 */ /* 0x000fe200078e02ff */
[----:B------:R-:W-:Y:S01]  /*2200*/  SHF.R.U32.HI R37, RZ, 0xb, R48 ;  /* 0x0000000bff257819 */ /* 0x000fe20000011630 */
[----:B------:R3:W5:Y:S01]  /*2210*/  @P4 LDG.E.U16 R26, desc[UR22][R30.64] ;  /* 0x000000161e1a4981 */ /* 0x000762000c1e1500 */
[-C--:B--2---:R-:W-:Y:S02]  /*2220*/  IADD3 R34, P6, PT, R79, R6.reuse, RZ ;  /* 0x000000064f227210 */ /* 0x084fe40007fde0ff */
[----:B------:R-:W-:Y:S01]  /*2230*/  PRMT R64, RZ, 0x7610, R64 ;  /* 0x00007610ff407816 */ /* 0x000fe20000000040 */
[----:B------:R-:W-:Y:S01]  /*2240*/  VIADD R72, R4, 0xffffffc6 ;  /* 0xffffffc604487836 */ /* 0x000fe20000000000 */
[----:B------:R-:W-:Y:S01]  /*2250*/  LOP3.LUT P4, RZ, R37, 0x1, RZ, 0xc0, !PT ;  /* 0x0000000125ff7812 */ /* 0x000fe2000788c0ff */
[----:B------:R-:W-:Y:S01]  /*2260*/  IMAD R37, R106, 0xa, RZ ;  /* 0x0000000a6a257824 */ /* 0x000fe200078e02ff */
[-C--:B------:R-:W-:Y:S01]  /*2270*/  LEA.HI.X.SX32 R35, R29, R7.reuse, 0x1, P6 ;  /* 0x000000071d237211 */ /* 0x080fe200030f0eff */
[C---:B------:R-:W-:Y:S01]  /*2280*/  VIADD R70, R4.reuse, 0xffffffc7 ;  /* 0xffffffc704467836 */ /* 0x040fe20000000000 */
[----:B-1----:R-:W-:Y:S01]  /*2290*/  IADD3 R32, P6, PT, R39, R6, RZ ;  /* 0x0000000627207210 */ /* 0x002fe20007fde0ff */
[C---:B------:R-:W-:Y:S01]  /*22a0*/  VIADD R74, R4.reuse, 0xffffffc2 ;  /* 0xffffffc2044a7836 */ /* 0x040fe20000000000 */
[----:B------:R-:W-:Y:S01]  /*22b0*/  PRMT R29, RZ, 0x7610, R29 ;  /* 0x00007610ff1d7816 */ /* 0x000fe2000000001d */
[C---:B------:R-:W-:Y:S01]  /*22c0*/  VIADD R76, R4.reuse, 0xffffffde ;  /* 0xffffffde044c7836 */ /* 0x040fe20000000000 */
[----:B---3--:R-:W-:Y:S01]  /*22d0*/  PRMT R31, RZ, 0x7610, R31 ;  /* 0x00007610ff1f7816 */ /* 0x008fe2000000001f */
[----:B------:R-:W-:Y:S01]  /*22e0*/  VIADD R92, R4, 0xffffffd2 ;  /* 0xffffffd2045c7836 */ /* 0x000fe20000000000 */
[----:B------:R-:W-:-:S02]  /*22f0*/  LEA.HI.X.SX32 R33, R37, R7, 0x1, P6 ;  /* 0x0000000725217211 */ /* 0x000fc400030f0eff */
[----:B------:R-:W-:Y:S01]  /*2300*/  PRMT R94, RZ, 0x7610, R94 ;  /* 0x00007610ff5e7816 */ /* 0x000fe2000000005e */
[----:B------:R1:W5:Y:S01]  /*2310*/  @P5 LDG.E.U16 R29, desc[UR22][R34.64] ;  /* 0x00000016221d5981 */ /* 0x000362000c1e1500 */
[----:B------:R-:W-:Y:S01]  /*2320*/  SHF.R.U32.HI R30, RZ, 0xf, R48 ;  /* 0x0000000fff1e7819 */ /* 0x000fe20000011630 */
[----:B------:R-:W-:Y:S01]  /*2330*/  IMAD R133, R106, 0x3c, RZ ;  /* 0x0000003c6a857824 */ /* 0x000fe200078e02ff */
[----:B------:R-:W-:Y:S01]  /*2340*/  ISETP.GE.U32.AND P5, PT, R38, 0x7fffffb4, PT ;  /* 0x7fffffb42600780c */ /* 0x000fe20003fa6070 */
[----:B------:R2:W5:Y:S01]  /*2350*/  @!P0 LDG.E.U16 R31, desc[UR22][R32.64] ;  /* 0x00000016201f8981 */ /* 0x000562000c1e1500 */
[----:B------:R-:W-:Y:S01]  /*2360*/  IADD3 R38, P6, PT, R75, R6, RZ ;  /* 0x000000064b267210 */ /* 0x000fe20007fde0ff */
[----:B------:R-:W-:Y:S01]  /*2370*/  IMAD R135, R106, 0x3e, RZ ;  /* 0x0000003e6a877824 */ /* 0x000fe200078e02ff */
[----:B------:R-:W-:Y:S02]  /*2380*/  LOP3.LUT P0, RZ, R30, 0x1, RZ, 0xc0, !PT ;  /* 0x000000011eff7812 */ /* 0x000fe4000780c0ff */
[----:B------:R-:W-:Y:S01]  /*2390*/  PRMT R100, RZ, 0x7610, R100 ;  /* 0x00007610ff647816 */ /* 0x000fe20000000064 */
[----:B-1----:R-:W-:Y:S01]  /*23a0*/  IMAD.SHL.U32 R35, R106, 0x10, RZ ;  /* 0x000000106a237824 */ /* 0x002fe200078e00ff */
[----:B------:R-:W-:-:S02]  /*23b0*/  PRMT R30, RZ, 0x7610, R30 ;  /* 0x00007610ff1e7816 */ /* 0x000fc4000000001e */
[----:B------:R-:W-:Y:S02]  /*23c0*/  PRMT R102, RZ, 0x7610, R102 ;  /* 0x00007610ff667816 */ /* 0x000fe40000000066 */
[----:B------:R-:W-:Y:S02]  /*23d0*/  PRMT R104, RZ, 0x7610, R104 ;  /* 0x00007610ff687816 */ /* 0x000fe40000000068 */
[----:B------:R-:W-:Y:S02]  /*23e0*/  PRMT R108, RZ, 0x7610, R108 ;  /* 0x00007610ff6c7816 */ /* 0x000fe4000000006c */
[----:B------:R-:W-:Y:S02]  /*23f0*/  PRMT R110, RZ, 0x7610, R110 ;  /* 0x00007610ff6e7816 */ /* 0x000fe4000000006e */
[----:B------:R-:W-:Y:S02]  /*2400*/  PRMT R112, RZ, 0x7610, R112 ;  /* 0x00007610ff707816 */ /* 0x000fe40000000070 */
[----:B------:R-:W-:-:S02]  /*2410*/  PRMT R114, RZ, 0x7610, R114 ;  /* 0x00007610ff727816 */ /* 0x000fc40000000072 */
[----:B------:R-:W-:Y:S02]  /*2420*/  PRMT R116, RZ, 0x7610, R116 ;  /* 0x00007610ff747816 */ /* 0x000fe40000000074 */
[----:B------:R-:W-:Y:S01]  /*2430*/  PRMT R120, RZ, 0x7610, R120 ;  /* 0x00007610ff787816 */ /* 0x000fe20000000078 */
[C---:B------:R-:W-:Y:S01]  /*2440*/  IMAD R125, R106.reuse, 0x5e, RZ ;  /* 0x0000005e6a7d7824 */ /* 0x040fe200078e02ff */
[-C--:B------:R-:W-:Y:S02]  /*2450*/  LEA.HI.X.SX32 R39, R39, R7.reuse, 0x1, P6 ;  /* 0x0000000727277211 */ /* 0x080fe400030f0eff */
[----:B------:R-:W-:Y:S01]  /*2460*/  PRMT R123, RZ, 0x7610, R123 ;  /* 0x00007610ff7b7816 */ /* 0x000fe2000000007b */
[C---:B------:R-:W-:Y:S01]  /*2470*/  IMAD R127, R106.reuse, 0x60, RZ ;  /* 0x000000606a7f7824 */ /* 0x040fe200078e02ff */
[CC--:B------:R-:W-:Y:S01]  /*2480*/  LEA R34, P6, R106.reuse, R6.reuse, 0x5 ;  /* 0x000000066a227211 */ /* 0x0c0fe200078c28ff */
[----:B------:R1:W5:Y:S01]  /*2490*/  @P4 LDG.E.U16 R30, desc[UR22][R38.64] ;  /* 0x00000016261e4981 */ /* 0x000362000c1e1500 */
[----:B------:R-:W-:Y:S01]  /*24a0*/  SHF.R.U32.HI R40, RZ, 0xa, R48 ;  /* 0x0000000aff287819 */ /* 0x000fe20000011630 */
[C---:B------:R-:W-:Y:S01]  /*24b0*/  IMAD R137, R106.reuse, 0x72, RZ ;  /* 0x000000726a897824 */ /* 0x040fe200078e02ff */
[----:B--2---:R-:W-:Y:S01]  /*24c0*/  PRMT R32, RZ, 0x7610, R32 ;  /* 0x00007610ff207816 */ /* 0x004fe20000000020 */
[C---:B------:R-:W-:Y:S01]  /*24d0*/  IMAD R33, R106.reuse, 0x15, RZ ;  /* 0x000000156a217824 */ /* 0x040fe200078e02ff */
[-C--:B------:R-:W-:Y:S01]  /*24e0*/  LEA.HI.X.SX32 R35, R35, R7.reuse, 0x1, P6 ;  /* 0x0000000723237211 */ /* 0x080fe200030f0eff */
[----:B------:R-:W-:Y:S01]  /*24f0*/  IMAD R139, R106, 0x74, RZ ;  /* 0x000000746a8b7824 */ /* 0x000fe200078e02ff */
[----:B------:R-:W-:Y:S01]  /*2500*/  LOP3.LUT P4, RZ, R40, 0x1, RZ, 0xc0, !PT ;  /* 0x0000000128ff7812 */ /* 0x000fe2000788c0ff */
[C---:B------:R-:W-:Y:S01]  /*2510*/  IMAD R129, R106.reuse, 0x39, RZ ;  /* 0x000000396a817824 */ /* 0x040fe200078e02ff */
[-C--:B------:R-:W-:Y:S01]  /*2520*/  IADD3 R42, P6, PT, R77, R6.reuse, RZ ;  /* 0x000000064d2a7210 */ /* 0x080fe20007fde0ff */
[----:B------:R2:W5:Y:S01]  /*2530*/  @P0 LDG.E.U16 R32, desc[UR22][R34.64] ;  /* 0x0000001622200981 */ /* 0x000562000c1e1500 */
[--C-:B------:R-:W-:Y:S01]  /*2540*/  SHF.R.U32.HI R40, RZ, 0x9, R48.reuse ;  /* 0x00000009ff287819 */ /* 0x100fe20000011630 */
[C---:B-1----:R-:W-:Y:S01]  /*2550*/  IMAD R38, R106.reuse, 0x5, RZ ;  /* 0x000000056a267824 */ /* 0x042fe200078e02ff */
[-C--:B------:R-:W-:Y:S01]  /*2560*/  LEA.HI.X.SX32 R43, R33, R7.reuse, 0x1, P6 ;  /* 0x00000007212b7211 */ /* 0x080fe200030f0eff */
[----:B------:R-:W-:Y:S01]  /*2570*/  IMAD R141, R106, 0x76, RZ ;  /* 0x000000766a8d7824 */ /* 0x000fe200078e02ff */
[----:B------:R-:W-:Y:S01]  /*2580*/  LOP3.LUT P0, RZ, R40, 0x1, RZ, 0xc0, !PT ;  /* 0x0000000128ff7812 */ /* 0x000fe2000780c0ff */
[C---:B------:R-:W-:Y:S01]  /*2590*/  IMAD R143, R106.reuse, 0x78, RZ ;  /* 0x000000786a8f7824 */ /* 0x040fe200078e02ff */
[----:B------:R-:W-:Y:S01]  /*25a0*/  IADD3 R40, P6, PT, R37, R6, RZ ;  /* 0x0000000625287210 */ /* 0x000fe20007fde0ff */
[----:B------:R-:W-:Y:S01]  /*25b0*/  IMAD R131, R106, 0x3b, RZ ;  /* 0x0000003b6a837824 */ /* 0x000fe200078e02ff */
[----:B------:R-:W-:Y:S01]  /*25c0*/  PRMT R33, RZ, 0x7610, R33 ;  /* 0x00007610ff217816 */ /* 0x000fe20000000021 */
[----:B--2---:R-:W-:Y:S01]  /*25d0*/  VIADD R35, R4, 0xfffffffc ;  /* 0xfffffffc04237836 */ /* 0x004fe20000000000 */
[----:B------:R-:W-:Y:S01]  /*25e0*/  LEA.HI.X.SX32 R41, R38, R7, 0x1, P6 ;  /* 0x0000000726297211 */ /* 0x000fe200030f0eff */
[----:B0-----:R-:W0:Y:S01]  /*25f0*/  LDCU UR4, c[0x0][0x3b0] ;  /* 0x00007600ff0477ac */ /* 0x001e220008000800 */
[----:B------:R-:W-:-:S02]  /*2600*/  SHF.R.U32.HI R39, RZ, 0x8, R48 ;  /* 0x00000008ff277819 */ /* 0x000fc40000011630 */
[-C--:B------:R-:W-:Y:S01]  /*2610*/  IADD3 R44, P6, PT, R73, R6.reuse, RZ ;  /* 0x00000006492c7210 */ /* 0x080fe20007fde0ff */
[----:B------:R1:W5:Y:S01]  /*2620*/  @P4 LDG.E.U16 R33, desc[UR22][R42.64] ;  /* 0x000000162a214981 */ /* 0x000362000c1e1500 */
[----:B------:R-:W-:Y:S02]  /*2630*/  LOP3.LUT P4, RZ, R39, 0x1, RZ, 0xc0, !PT ;  /* 0x0000000127ff7812 */ /* 0x000fe4000788c0ff */
[----:B------:R-:W-:Y:S01]  /*2640*/  PRMT R34, RZ, 0x7610, R34 ;  /* 0x00007610ff227816 */ /* 0x000fe20000000022 */
[----:B------:R2:W5:Y:S01]  /*2650*/  @!P2 LDG.E.U16 R55, desc[UR22][R40.64] ;  /* 0x000000162837a981 */ /* 0x000562000c1e1500 */
[----:B------:R-:W-:Y:S01]  /*2660*/  ISETP.GE.U32.AND P2, PT, R35, 0x7fffffbd, PT ;  /* 0x7fffffbd2300780c */ /* 0x000fe20003f46070 */
[----:B------:R-:W-:Y:S01]  /*2670*/  IMAD R35, R106, 0x17, RZ ;  /* 0x000000176a237824 */ /* 0x000fe200078e02ff */
[----:B------:R-:W-:Y:S02]  /*2680*/  LEA.HI.X.SX32 R45, R93, R7, 0x1, P6 ;  /* 0x000000075d2d7211 */ /* 0x000fe400030f0eff */
[----:B------:R-:W-:-:S02]  /*2690*/  IADD3 R60, P6, PT, R71, R6, RZ ;  /* 0x00000006473c7210 */ /* 0x000fc40007fde0ff */
[----:B------:R-:W-:Y:S01]  /*26a0*/  SHF.R.U32.HI R39, RZ, 0x7, R48 ;  /* 0x00000007ff277819 */ /* 0x000fe20000011630 */
[----:B------:R3:W5:Y:S01]  /*26b0*/  @P0 LDG.E.U16 R34, desc[UR22][R44.64] ;  /* 0x000000162c220981 */ /* 0x000762000c1e1500 */
[-C--:B------:R-:W-:Y:S02]  /*26c0*/  LEA.HI.X.SX32 R61, R35, R7.reuse, 0x1, P6 ;  /* 0x00000007233d7211 */ /* 0x080fe400030f0eff */
[----:B------:R-:W-:Y:S02]  /*26d0*/  PRMT R35, RZ, 0x7610, R35 ;  /* 0x00007610ff237816 */ /* 0x000fe40000000023 */
[----:B------:R-:W-:Y:S01]  /*26e0*/  LOP3.LUT P0, RZ, R39, 0x1, RZ, 0xc0, !PT ;  /* 0x0000000127ff7812 */ /* 0x000fe2000780c0ff */
[----:B------:R-:W-:Y:S01]  /*26f0*/  IMAD R39, R106, 0xc, RZ ;  /* 0x0000000c6a277824 */ /* 0x000fe200078e02ff */
[----:B-1----:R-:W-:Y:S01]  /*2700*/  IADD3 R42, P6, PT, R57, R6, RZ ;  /* 0x00000006392a7210 */ /* 0x002fe20007fde0ff */
[----:B--2---:R-:W-:Y:S01]  /*2710*/  VIADD R40, R4, 0xfffffff9 ;  /* 0xfffffff904287836 */ /* 0x004fe20000000000 */
[----:B------:R1:W5:Y:S02]  /*2720*/  @P4 LDG.E.U16 R35, desc[UR22][R60.64] ;  /* 0x000000163c234981 */ /* 0x000364000c1e1500 */
[----:B------:R-:W-:-:S02]  /*2730*/  LEA.HI.X.SX32 R43, R39, R7, 0x1, P6 ;  /* 0x00000007272b7211 */ /* 0x000fc400030f0eff */
[----:B------:R-:W-:Y:S02]  /*2740*/  ISETP.GE.U32.AND P4, PT, R40, 0x7fffffba, PT ;  /* 0x7fffffba2800780c */ /* 0x000fe40003f86070 */
[----:B------:R-:W-:Y:S01]  /*2750*/  SHF.R.U32.HI R40, RZ, 0x6, R48 ;  /* 0x00000006ff287819 */ /* 0x000fe20000011630 */
[----:B------:R2:W5:Y:S01]  /*2760*/  @!P5 LDG.E.U16 R56, desc[UR22][R42.64] ;  /* 0x000000162a38d981 */ /* 0x000562000c1e1500 */
[-C--:B---3--:R-:W-:Y:S02]  /*2770*/  IADD3 R44, P6, PT, R59, R6.reuse, RZ ;  /* 0x000000063b2c7210 */ /* 0x088fe40007fde0ff */
[----:B------:R-:W-:Y:S01]  /*2780*/  LOP3.LUT P5, RZ, R40, 0x1, RZ, 0xc0, !PT ;  /* 0x0000000128ff7812 */ /* 0x000fe200078ac0ff */
[----:B------:R-:W-:Y:S01]  /*2790*/  VIADD R40, R4, 0xfffffff8 ;  /* 0xfffffff804287836 */ /* 0x000fe20000000000 */
[----:B------:R-:W-:Y:S01]  /*27a0*/  LEA.HI.X.SX32 R45, R57, R7, 0x1, P6 ;  /* 0x00000007392d7211 */ /* 0x000fe200030f0eff */
[----:B------:R-:W-:Y:S01]  /*27b0*/  IMAD R41, R106, 0x19, RZ ;  /* 0x000000196a297824 */ /* 0x000fe200078e02ff */
[----:B-1----:R-:W-:-:S03]  /*27c0*/  IADD3 R60, P6, PT, R49, R6, RZ ;  /* 0x00000006313c7210 */ /* 0x002fc60007fde0ff */
[----:B------:R1:W5:Y:S01]  /*27d0*/  @P0 LDG.E.U16 R54, desc[UR22][R44.64] ;  /* 0x000000162c360981 */ /* 0x000362000c1e1500 */
[----:B------:R-:W-:Y:S01]  /*27e0*/  ISETP.GE.U32.AND P0, PT, R40, 0x7fffffb9, PT ;  /* 0x7fffffb92800780c */ /* 0x000fe20003f06070 */
[C---:B------:R-:W-:Y:S01]  /*27f0*/  IMAD R40, R106.reuse, 0x6, RZ ;  /* 0x000000066a287824 */ /* 0x040fe200078e02ff */
[----:B------:R-:W-:Y:S02]  /*2800*/  PRMT R57, RZ, 0x7610, R57 ;  /* 0x00007610ff397816 */ /* 0x000fe40000000039 */
[-C--:B------:R-:W-:Y:S01]  /*2810*/  LEA.HI.X.SX32 R61, R41, R7.reuse, 0x1, P6 ;  /* 0x00000007293d7211 */ /* 0x080fe200030f0eff */
[----:B------:R-:W-:Y:S01]  /*2820*/  IMAD R41, R106, 0x3, RZ ;  /* 0x000000036a297824 */ /* 0x000fe200078e02ff */
[----:B--2---:R-:W-:Y:S02]  /*2830*/  SHF.R.U32.HI R43, RZ, 0x5, R48 ;  /* 0x00000005ff2b7819 */ /* 0x004fe40000011630 */
[----:B------:R-:W-:Y:S01]  /*2840*/  IADD3 R42, P6, PT, R40, R6, RZ ;  /* 0x00000006282a7210 */ /* 0x000fe20007fde0ff */
[----:B------:R2:W5:Y:S01]  /*2850*/  @P5 LDG.E.U16 R57, desc[UR22][R60.64] ;  /* 0x000000163c395981 */ /* 0x000562000c1e1500 */
[----:B------:R-:W-:Y:S01]  /*2860*/  LOP3.LUT P5, RZ, R43, 0x1, RZ, 0xc0, !PT ;  /* 0x000000012bff7812 */ /* 0x000fe200078ac0ff */
[----:B-1----:R-:W-:Y:S01]  /*2870*/  VIADD R45, R4, 0xfffffff1 ;  /* 0xfffffff1042d7836 */ /* 0x002fe20000000000 */
[----:B------:R-:W-:-:S02]  /*2880*/  LEA.HI.X.SX32 R43, R41, R7, 0x1, P6 ;  /* 0x00000007292b7211 */ /* 0x000fc400030f0eff */
[----:B------:R-:W-:-:S03]  /*2890*/  IADD3 R44, P6, PT, R39, R6, RZ ;  /* 0x00000006272c7210 */ /* 0x000fc60007fde0ff */
[----:B------:R1:W5:Y:S01]  /*28a0*/  @!P2 LDG.E.U16 R62, desc[UR22][R42.64] ;  /* 0x000000162a3ea981 */ /* 0x000362000c1e1500 */
[----:B------:R-:W-:Y:S02]  /*28b0*/  ISETP.GE.U32.AND P2, PT, R45, 0x7fffffb2, PT ;  /* 0x7fffffb22d00780c */ /* 0x000fe40003f46070 */
[-C--:B------:R-:W-:Y:S02]  /*28c0*/  LEA.HI.X.SX32 R45, R40, R7.reuse, 0x1, P6 ;  /* 0x00000007282d7211 */ /* 0x080fe400030f0eff */
[----:B------:R-:W-:Y:S02]  /*28d0*/  IADD3 R84, P6, PT, R67, R6, RZ ;  /* 0x0000000643547210 */ /* 0x000fe40007fde0ff */
[----:B------:R-:W-:Y:S01]  /*28e0*/  SHF.R.U32.HI R46, RZ, 0x4, R48 ;  /* 0x00000004ff2e7819 */ /* 0x000fe20000011630 */
[----:B------:R3:W5:Y:S01]  /*28f0*/  @!P4 LDG.E.U16 R63, desc[UR22][R44.64] ;  /* 0x000000162c3fc981 */ /* 0x000762000c1e1500 */
[----:B--2---:R-:W-:Y:S02]  /*2900*/  PRMT R60, RZ, 0x7610, R60 ;  /* 0x00007610ff3c7816 */ /* 0x004fe4000000003c */
[----:B------:R-:W-:-:S02]  /*2910*/  LEA.HI.X.SX32 R85, R95, R7, 0x1, P6 ;  /* 0x000000075f557211 */ /* 0x000fc400030f0eff */
[----:B------:R-:W-:Y:S01]  /*2920*/  LOP3.LUT P6, RZ, R46, 0x1, RZ, 0xc0, !PT ;  /* 0x000000012eff7812 */ /* 0x000fe200078cc0ff */
[----:B-1----:R-:W-:Y:S02]  /*2930*/  VIADD R43, R4, 0xfffffff6 ;  /* 0xfffffff6042b7836 */ /* 0x002fe40000000000 */
[----:B------:R1:W5:Y:S01]  /*2940*/  @P5 LDG.E.U16 R60, desc[UR22][R84.64] ;  /* 0x00000016543c5981 */ /* 0x000362000c1e1500 */
[-C--:B------:R-:W-:Y:S01]  /*2950*/  IADD3 R88, P5, PT, R69, R6.reuse, RZ ;  /* 0x0000000645587210 */ /* 0x080fe20007fbe0ff */
[C---:B------:R-:W-:Y:S01]  /*2960*/  IMAD R42, R106.reuse, 0xe, RZ ;  /* 0x0000000e6a2a7824 */ /* 0x040fe200078e02ff */
[----:B------:R-:W-:Y:S02]  /*2970*/  PRMT R61, RZ, 0x7610, R61 ;  /* 0x00007610ff3d7816 */ /* 0x000fe4000000003d */
[----:B------:R-:W-:Y:S02]  /*2980*/  LEA.HI.X.SX32 R89, R65, R7, 0x1, P5 ;  /* 0x0000000741597211 */ /* 0x000fe400028f0eff */
[----:B------:R-:W-:Y:S01]  /*2990*/  ISETP.GE.U32.AND P4, PT, R43, 0x7fffffb7, PT ;  /* 0x7fffffb72b00780c */ /* 0x000fe20003f86070 */
[----:B------:R-:W-:Y:S01]  /*29a0*/  IMAD R43, R106, 0x7, RZ ;  /* 0x000000076a2b7824 */ /* 0x000fe200078e02ff */
[-C--:B---3--:R-:W-:Y:S01]  /*29b0*/  IADD3 R44, P5, PT, R42, R6.reuse, RZ ;  /* 0x000000062a2c7210 */ /* 0x088fe20007fbe0ff */
[----:B------:R-:W-:Y:S01]  /*29c0*/  VIADD R46, R4, 0xfffffff4 ;  /* 0xfffffff4042e7836 */ /* 0x000fe20000000000 */
[----:B------:R-:W5:Y:S01]  /*29d0*/  @P6 LDG.E.U16 R61, desc[UR22][R88.64] ;  /* 0x00000016583d6981 */ /* 0x000f62000c1e1500 */
[----:B-1----:R-:W-:-:S02]  /*29e0*/  IADD3 R84, P6, PT, R91, R6, RZ ;  /* 0x000000065b547210 */ /* 0x002fc40007fde0ff */
[-C--:B------:R-:W-:Y:S02]  /*29f0*/  LEA.HI.X.SX32 R45, R43, R7.reuse, 0x1, P5 ;  /* 0x000000072b2d7211 */ /* 0x080fe400028f0eff */
[----:B------:R-:W-:Y:S01]  /*2a00*/  ISETP.GE.U32.AND P5, PT, R46, 0x7fffffb5, PT ;  /* 0x7fffffb52e00780c */ /* 0x000fe20003fa6070 */
[----:B------:R-:W-:Y:S01]  /*2a10*/  VIADD R46, R4, 0xffffffcd ;  /* 0xffffffcd042e7836 */ /* 0x000fe20000000000 */
[----:B------:R-:W-:Y:S01]  /*2a20*/  LEA.HI.X.SX32 R85, R42, R7, 0x1, P6 ;  /* 0x000000072a557211 */ /* 0x000fe200030f0eff */
[----:B------:R1:W5:Y:S01]  /*2a30*/  @!P0 LDG.E.U16 R64, desc[UR22][R44.64] ;  /* 0x000000162c408981 */ /* 0x000362000c1e1500 */
[----:B------:R-:W-:Y:S02]  /*2a40*/  PRMT R65, RZ, 0x7610, R65 ;  /* 0x00007610ff417816 */ /* 0x000fe40000000041 */
[----:B------:R-:W-:Y:S01]  /*2a50*/  ISETP.GE.U32.AND P6, PT, R58, 0x7fffff8d, PT ;  /* 0x7fffff8d3a00780c */ /* 0x000fe20003fc6070 */
[----:B------:R-:W-:Y:S01]  /*2a60*/  VIADD R58, R4, 0xffffffce ;  /* 0xffffffce043a7836 */ /* 0x000fe20000000000 */
[----:B------:R-:W-:Y:S01]  /*2a70*/  ISETP.GE.U32.AND P0, PT, R46, 0x7fffff8e, PT ;  /* 0x7fffff8e2e00780c */ /* 0x000fe20003f06070 */
[C---:B------:R-:W-:Y:S01]  /*2a80*/  VIADD R46, R4.reuse, 0xffffffcf ;  /* 0xffffffcf042e7836 */ /* 0x040fe20000000000 */
[----:B------:R2:W5:Y:S01]  /*2a90*/  @!P2 LDG.E.U16 R65, desc[UR22][R84.64] ;  /* 0x000000165441a981 */ /* 0x000562000c1e1500 */
[----:B-1----:R-:W-:Y:S01]  /*2aa0*/  VIADD R45, R4, 0xffffffc8 ;  /* 0xffffffc8042d7836 */ /* 0x002fe20000000000 */
[----:B------:R-:W-:Y:S01]  /*2ab0*/  ISETP.GE.U32.AND P2, PT, R58, 0x7fffff8f, PT ;  /* 0x7fffff8f3a00780c */ /* 0x000fe20003f46070 */
[----:B------:R-:W-:Y:S01]  /*2ac0*/  VIADD R44, R4, 0xffffffc9 ;  /* 0xffffffc9042c7836 */ /* 0x000fe20000000000 */
[----:B------:R-:W-:-:S02]  /*2ad0*/  SEL R58, RZ, 0x1, P6 ;  /* 0x00000001ff3a7807 */ /* 0x000fc40003000000 */
[----:B------:R-:W-:Y:S02]  /*2ae0*/  SEL R89, RZ, 0x1fffe, P0 ;  /* 0x0001fffeff597807 */ /* 0x000fe40000000000 */
[----:B------:R-:W-:Y:S02]  /*2af0*/  ISETP.GE.U32.AND P6, PT, R46, 0x7fffff90, PT ;  /* 0x7fffff902e00780c */ /* 0x000fe40003fc6070 */
[----:B------:R-:W-:Y:S01]  /*2b00*/  ISETP.GE.U32.AND P0, PT, R45, 0x7fffff89, PT ;  /* 0x7fffff892d00780c */ /* 0x000fe20003f06070 */
[----:B------:R-:W-:Y:S01]  /*2b10*/  VIADD R45, R4, 0xffffffca ;  /* 0xffffffca042d7836 */ /* 0x000fe20000000000 */
[----:B------:R-:W-:Y:S02]  /*2b20*/  SEL R46, RZ, 0x4, P2 ;  /* 0x00000004ff2e7807 */ /* 0x000fe40001000000 */
[----:B------:R-:W-:Y:S01]  /*2b30*/  ISETP.GE.U32.AND P2, PT, R44, 0x7fffff8a, PT ;  /* 0x7fffff8a2c00780c */ /* 0x000fe20003f46070 */
[----:B------:R-:W-:Y:S01]  /*2b40*/  VIADD R44, R4, 0xffffffcb ;  /* 0xffffffcb042c7836 */ /* 0x000fe20000000000 */
[----:B--2---:R-:W-:-:S02]  /*2b50*/  SEL R85, RZ, 0x7fff8, P6 ;  /* 0x0007fff8ff557807 */ /* 0x004fc40003000000 */
[----:B------:R-:W-:Y:S01]  /*2b60*/  ISETP.GE.U32.AND P6, PT, R45, 0x7fffff8b, PT ;  /* 0x7fffff8b2d00780c */ /* 0x000fe20003fc6070 */
[----:B------:R-:W-:Y:S01]  /*2b70*/  VIADD R45, R4, 0xffffffc4 ;  /* 0xffffffc4042d7836 */ /* 0x000fe20000000000 */
[----:B------:R-:W-:Y:S02]  /*2b80*/  SEL R68, RZ, 0x1, P0 ;  /* 0x00000001ff447807 */ /* 0x000fe40000000000 */
[----:B------:R-:W-:Y:S01]  /*2b90*/  ISETP.GE.U32.AND P0, PT, R44, 0x7fffff8c, PT ;  /* 0x7fffff8c2c00780c */ /* 0x000fe20003f06070 */
[----:B------:R-:W-:Y:S01]  /*2ba0*/  VIADD R44, R4, 0xffffffc5 ;  /* 0xffffffc5042c7836 */ /* 0x000fe20000000000 */
[----:B------:R-:W-:Y:S02]  /*2bb0*/  SEL R97, RZ, 0x1fffe, P2 ;  /* 0x0001fffeff617807 */ /* 0x000fe40001000000 */
[----:B------:R-:W-:Y:S02]  /*2bc0*/  ISETP.GE.U32.AND P2, PT, R45, 0x7fffff85, PT ;  /* 0x7fffff852d00780c */ /* 0x000fe40003f46070 */
[----:B------:R-:W-:-:S02]  /*2bd0*/  SEL R45, RZ, 0x4, P6 ;  /* 0x00000004ff2d7807 */ /* 0x000fc40003000000 */
[----:B------:R-:W-:Y:S01]  /*2be0*/  ISETP.GE.U32.AND P6, PT, R44, 0x7fffff86, PT ;  /* 0x7fffff862c00780c */ /* 0x000fe20003fc6070 */
[----:B------:R-:W-:Y:S01]  /*2bf0*/  VIADD R44, R4, 0xffffffc1 ;  /* 0xffffffc1042c7836 */ /* 0x000fe20000000000 */
[----:B------:R-:W-:Y:S02]  /*2c00*/  SEL R66, RZ, 0x7fff8, P0 ;  /* 0x0007fff8ff427807 */ /* 0x000fe40000000000 */
[----:B------:R-:W-:Y:S02]  /*2c10*/  ISETP.GE.U32.AND P0, PT, R72, 0x7fffff87, PT ;  /* 0x7fffff874800780c */ /* 0x000fe40003f06070 */
[----:B------:R-:W-:Y:S02]  /*2c20*/  SEL R101, RZ, 0x1fffe, P6 ;  /* 0x0001fffeff657807 */ /* 0x000fe40003000000 */
[----:B------:R-:W-:Y:S02]  /*2c30*/  SEL R72, RZ, 0x1, P2 ;  /* 0x00000001ff487807 */ /* 0x000fe40001000000 */
[----:B------:R-:W-:Y:S01]  /*2c40*/  ISETP.GE.U32.AND P6, PT, R44, 0x7fffff82, PT ;  /* 0x7fffff822c00780c */ /* 0x000fe20003fc6070 */
[----:B------:R-:W-:Y:S01]  /*2c50*/  VIADD R44, R4, 0xffffffc3 ;  /* 0xffffffc3042c7836 */ /* 0x000fe20000000000 */
[----:B------:R-:W-:-:S02]  /*2c60*/  ISETP.GE.U32.AND P2, PT, R70, 0x7fffff88, PT ;  /* 0x7fffff884600780c */ /* 0x000fc40003f46070 */
[----:B------:R-:W-:Y:S02]  /*2c70*/  SEL R70, RZ, 0x4, P0 ;  /* 0x00000004ff467807 */ /* 0x000fe40000000000 */
[----:B------:R-:W-:Y:S01]  /*2c80*/  ISETP.GE.U32.AND P0, PT, R74, 0x7fffff83, PT ;  /* 0x7fffff834a00780c */ /* 0x000fe20003f06070 */
[----:B------:R-:W-:Y:S01]  /*2c90*/  VIADD R74, R4, 0xffffffdc ;  /* 0xffffffdc044a7836 */ /* 0x000fe20000000000 */
[----:B------:R-:W-:Y:S02]  /*2ca0*/  SEL R99, RZ, 0x7fff8, P2 ;  /* 0x0007fff8ff637807 */ /* 0x000fe40001000000 */
[----:B------:R-:W-:Y:S01]  /*2cb0*/  ISETP.GE.U32.AND P2, PT, R44, 0x7fffff84, PT ;  /* 0x7fffff842c00780c */ /* 0x000fe20003f46070 */
[----:B------:R-:W-:Y:S01]  /*2cc0*/  VIADD R44, R4, 0xffffffdd ;  /* 0xffffffdd042c7836 */ /* 0x000fe20000000000 */
[----:B------:R-:W-:Y:S02]  /*2cd0*/  SEL R105, RZ, 0x1fffe, P6 ;  /* 0x0001fffeff697807 */ /* 0x000fe40003000000 */
[----:B------:R-:W-:-:S02]  /*2ce0*/  ISETP.GE.U32.AND P6, PT, R74, 0x7fffff9d, PT ;  /* 0x7fffff9d4a00780c */ /* 0x000fc40003fc6070 */
[----:B------:R-:W-:Y:S02]  /*2cf0*/  SEL R74, RZ, 0x4, P0 ;  /* 0x00000004ff4a7807 */ /* 0x000fe40000000000 */
[----:B------:R-:W-:Y:S01]  /*2d00*/  ISETP.GE.U32.AND P0, PT, R44, 0x7fffff9e, PT ;  /* 0x7fffff9e2c00780c */ /* 0x000fe20003f06070 */
[----:B------:R-:W-:Y:S01]  /*2d10*/  VIADD R44, R4, 0xffffffdf ;  /* 0xffffffdf042c7836 */ /* 0x000fe20000000000 */
[----:B------:R-:W-:Y:S02]  /*2d20*/  SEL R80, RZ, 0x1, P6 ;  /* 0x00000001ff507807 */ /* 0x000fe40003000000 */
[----:B------:R-:W-:Y:S02]  /*2d30*/  SEL R103, RZ, 0x7fff8, P2 ;  /* 0x0007fff8ff677807 */ /* 0x000fe40001000000 */
[----:B------:R-:W-:Y:S01]  /*2d40*/  ISETP.GE.U32.AND P6, PT, R44, 0x7fffffa0, PT ;  /* 0x7fffffa02c00780c */ /* 0x000fe20003fc6070 */
[----:B------:R-:W-:Y:S01]  /*2d50*/  VIADD R44, R4, 0xffffffd9 ;  /* 0xffffffd9042c7836 */ /* 0x000fe20000000000 */
[----:B------:R-:W-:Y:S01]  /*2d60*/  ISETP.GE.U32.AND P2, PT, R76, 0x7fffff9f, PT ;  /* 0x7fffff9f4c00780c */ /* 0x000fe20003f46070 */
[----:B------:R-:W-:Y:S01]  /*2d70*/  VIADD R76, R4, 0xffffffd8 ;  /* 0xffffffd8044c7836 */ /* 0x000fe20000000000 */
[----:B------:R-:W-:-:S02]  /*2d80*/  SEL R111, RZ, 0x1fffe, P0 ;  /* 0x0001fffeff6f7807 */ /* 0x000fc40000000000 */
[----:B------:R-:W-:Y:S02]  /*2d90*/  SEL R78, RZ, 0x4, P2 ;  /* 0x00000004ff4e7807 */ /* 0x000fe40001000000 */
[----:B------:R-:W-:Y:S01]  /*2da0*/  ISETP.GE.U32.AND P2, PT, R44, 0x7fffff9a, PT ;  /* 0x7fffff9a2c00780c */ /* 0x000fe20003f46070 */
[----:B------:R-:W-:Y:S01]  /*2db0*/  VIADD R44, R4, 0xffffffdb ;  /* 0xffffffdb042c7836 */ /* 0x000fe20000000000 */
        /* <DEDUP_REMOVED lines=19> */
[----:B------:R-:W-:-:S03]  /*2ef0*/  VIADD R76, R4, 0xffffffd0 ;  /* 0xffffffd0044c7836 */ /* 0x000fc60000000000 */
[----:B------:R-:W-:Y:S02]  /*2f00*/  SEL R86, RZ, 0x4, P0 ;  /* 0x00000004ff567807 */ /* 0x000fe40000000000 */
[----:B------:R-:W-:Y:S01]  /*2f10*/  ISETP.GE.U32.AND P0, PT, R44, 0x7fffff92, PT ;  /* 0x7fffff922c00780c */ /* 0x000fe20003f06070 */
[----:B------:R-:W-:Y:S01]  /*2f20*/  VIADD R44, R4, 0xffffffc0 ;  /* 0xffffffc0042c7836 */ /* 0x000fe20000000000 */
[----:B------:R-:W-:Y:S02]  /*2f30*/  SEL R119, RZ, 0x1fffe, P6 ;  /* 0x0001fffeff777807 */ /* 0x000fe40003000000 */
[----:B------:R-:W-:Y:S01]  /*2f40*/  ISETP.GE.U32.AND P6, PT, R76, 0x7fffff91, PT ;  /* 0x7fffff914c00780c */ /* 0x000fe20003fc6070 */
[----:B------:R-:W-:Y:S01]  /*2f50*/  VIADD R76, R4, 0xffffffd3 ;  /* 0xffffffd3044c7836 */ /* 0x000fe20000000000 */
[----:B------:R-:W-:Y:S01]  /*2f60*/  SEL R117, RZ, 0x7fff8, P2 ;  /* 0x0007fff8ff757807 */ /* 0x000fe20001000000 */
[----:B------:R-:W-:Y:S01]  /*2f70*/  IMAD.IADD R58, R58, 0x1, R89 ;  /* 0x000000013a3a7824 */ /* 0x000fe200078e0259 */
[----:B------:R-:W-:-:S02]  /*2f80*/  ISETP.GE.U32.AND P2, PT, R44, 0x7fffff81, PT ;  /* 0x7fffff812c00780c */ /* 0x000fc40003f46070 */
[----:B------:R-:W-:Y:S01]  /*2f90*/  SEL R121, RZ, 0x1fffe, P0 ;  /* 0x0001fffeff797807 */ /* 0x000fe20000000000 */
[----:B------:R-:W-:Y:S01]  /*2fa0*/  IMAD.IADD R68, R68, 0x1, R97 ;  /* 0x0000000144447824 */ /* 0x000fe200078e0261 */
[----:B------:R-:W-:Y:S02]  /*2fb0*/  ISETP.GE.U32.AND P0, PT, R76, 0x7fffff94, PT ;  /* 0x7fffff944c00780c */ /* 0x000fe40003f06070 */
[----:B------:R-:W-:Y:S02]  /*2fc0*/  SEL R76, RZ, 0x1, P2 ;  /* 0x00000001ff4c7807 */ /* 0x000fe40001000000 */
[----:B------:R-:W-:Y:S02]  /*2fd0*/  SEL R90, RZ, 0x1, P6 ;  /* 0x00000001ff5a7807 */ /* 0x000fe40003000000 */
[----:B------:R-:W-:Y:S01]  /*2fe0*/  LOP3.LUT R58, R58, 0x3, RZ, 0xc0, !PT ;  /* 0x000000033a3a7812 */ /* 0x000fe200078ec0ff */
[----:B------:R-:W-:Y:S01]  /*2ff0*/  IMAD.IADD R76, R76, 0x1, R105 ;  /* 0x000000014c4c7824 */ /* 0x000fe200078e0269 */
[----:B------:R-:W-:Y:S01]  /*3000*/  LOP3.LUT R68, R68, 0x3, RZ, 0xc0, !PT ;  /* 0x0000000344447812 */ /* 0x000fe200078ec0ff */
[----:B------:R-:W-:Y:S01]  /*3010*/  IMAD.IADD R88, R88, 0x1, R119 ;  /* 0x0000000158587824 */ /* 0x000fe200078e0277 */
[----:B------:R-:W-:Y:S01]  /*3020*/  ISETP.GE.U32.AND P6, PT, R92, 0x7fffff93, PT ;  /* 0x7fffff935c00780c */ /* 0x000fe20003fc6070 */
[----:B------:R-:W-:Y:S01]  /*3030*/  IMAD.IADD R72, R72, 0x1, R101 ;  /* 0x0000000148487824 */ /* 0x000fe200078e0265 */
[----:B------:R-:W-:Y:S01]  /*3040*/  IADD3 R46, PT, PT, R58, R85, R46 ;  /* 0x000000553a2e7210 */ /* 0x000fe20007ffe02e */
[----:B------:R-:W-:Y:S01]  /*3050*/  IMAD.IADD R84, R84, 0x1, R115 ;  /* 0x0000000154547824 */ /* 0x000fe200078e0273 */
[----:B------:R-:W-:Y:S01]  /*3060*/  SHF.R.U32.HI R58, RZ, 0x3, R48 ;  /* 0x00000003ff3a7819 */ /* 0x000fe20000011630 */
[----:B------:R-:W-:Y:S01]  /*3070*/  IMAD.IADD R90, R90, 0x1, R121 ;  /* 0x000000015a5a7824 */ /* 0x000fe200078e0279 */
[----:B------:R-:W-:Y:S01]  /*3080*/  IADD3 R68, PT, PT, R68, R66, R45 ;  /* 0x0000004244447210 */ /* 0x000fe20007ffe02d */
[----:B------:R-:W-:Y:S01]  /*3090*/  IMAD R119, R106, 0x38, RZ ;  /* 0x000000386a777824 */ /* 0x000fe200078e02ff */
[----:B------:R-:W-:-:S02]  /*30a0*/  LOP3.LUT R76, R76, 0x3, RZ, 0xc0, !PT ;  /* 0x000000034c4c7812 */ /* 0x000fc400078ec0ff */
[----:B------:R-:W-:Y:S02]  /*30b0*/  SEL R45, RZ, 0x4, P6 ;  /* 0x00000004ff2d7807 */ /* 0x000fe40003000000 */
[----:B------:R-:W-:Y:S02]  /*30c0*/  LOP3.LUT R88, R88, 0x3, RZ, 0xc0, !PT ;  /* 0x0000000358587812 */ /* 0x000fe400078ec0ff */
[----:B------:R-:W-:Y:S02]  /*30d0*/  LOP3.LUT P6, RZ, R58, 0x1, RZ, 0xc0, !PT ;  /* 0x000000013aff7812 */ /* 0x000fe400078cc0ff */
[----:B------:R-:W-:Y:S02]  /*30e0*/  LOP3.LUT R72, R72, 0x3, RZ, 0xc0, !PT ;  /* 0x0000000348487812 */ /* 0x000fe400078ec0ff */
[----:B------:R-:W-:Y:S02]  /*30f0*/  LOP3.LUT R84, R84, 0x3, RZ, 0xc0, !PT ;  /* 0x0000000354547812 */ /* 0x000fe400078ec0ff */
[----:B------:R-:W-:-:S02]  /*3100*/  SEL R58, RZ, 0x7fff8, P0 ;  /* 0x0007fff8ff3a7807 */ /* 0x000fc40000000000 */
[----:B------:R-:W-:Y:S02]  /*3110*/  LOP3.LUT R90, R90, 0x3, RZ, 0xc0, !PT ;  /* 0x000000035a5a7812 */ /* 0x000fe400078ec0ff */
[----:B------:R-:W-:Y:S02]  /*3120*/  IADD3 R74, PT, PT, R76, R103, R74 ;  /* 0x000000674c4a7210 */ /* 0x000fe40007ffe04a */
[----:B------:R-:W-:Y:S02]  /*3130*/  IADD3 R86, PT, PT, R88, R117, R86 ;  /* 0x0000007558567210 */ /* 0x000fe40007ffe056 */
[----:B------:R-:W-:Y:S01]  /*3140*/  IADD3 R88, P0, PT, R119, R6, RZ ;  /* 0x0000000677587210 */ /* 0x000fe20007f1e0ff */
[----:B------:R-:W-:Y:S01]  /*3150*/  IMAD.IADD R80, R80, 0x1, R111 ;  /* 0x0000000150507824 */ /* 0x000fe200078e026f */
[----:B------:R-:W-:Y:S02]  /*3160*/  IADD3 R70, PT, PT, R72, R99, R70 ;  /* 0x0000006348467210 */ /* 0x000fe40007ffe046 */
[----:B------:R-:W-:-:S02]  /*3170*/  IADD3 R82, PT, PT, R84, R113, R82 ;  /* 0x0000007154527210 */ /* 0x000fc40007ffe052 */
[----:B------:R-:W-:Y:S02]  /*3180*/  IADD3 R58, PT, PT, R90, R58, R45 ;  /* 0x0000003a5a3a7210 */ /* 0x000fe40007ffe02d */
[----:B------:R-:W-:Y:S01]  /*3190*/  SHF.R.U32.HI R72, RZ, 0x2, R48 ;  /* 0x00000002ff487819 */ /* 0x000fe20000011630 */
[----:B------:R-:W-:Y:S01]  /*31a0*/  IMAD.SHL.U32 R68, R68, 0x100, RZ ;  /* 0x0000010044447824 */ /* 0x000fe200078e00ff */
[----:B------:R-:W-:Y:S02]  /*31b0*/  LOP3.LUT R45, R74, 0xf, RZ, 0xc0, !PT ;  /* 0x0000000f4a2d7812 */ /* 0x000fe400078ec0ff */
[----:B------:R-:W-:Y:S01]  /*31c0*/  PRMT R66, RZ, 0x7610, R66 ;  /* 0x00007610ff427816 */ /* 0x000fe20000000042 */
[----:B------:R-:W-:Y:S01]  /*31d0*/  IMAD R121, R106, 0x3a, RZ ;  /* 0x0000003a6a797824 */ /* 0x000fe200078e02ff */
[----:B------:R-:W-:Y:S01]  /*31e0*/  LEA.HI.X.SX32 R89, R91, R7, 0x1, P0 ;  /* 0x000000075b597211 */ /* 0x000fe200000f0eff */
[----:B------:R-:W-:Y:S01]  /*31f0*/  IMAD.SHL.U32 R82, R82, 0x100, RZ ;  /* 0x0000010052527824 */ /* 0x000fe200078e00ff */
[----:B------:R-:W-:-:S02]  /*3200*/  LOP3.LUT R101, R58, 0xf, RZ, 0xc0, !PT ;  /* 0x0000000f3a657812 */ /* 0x000fc400078ec0ff */
[----:B------:R-:W-:Y:S01]  /*3210*/  LOP3.LUT P0, RZ, R72, 0x1, RZ, 0xc0, !PT ;  /* 0x0000000148ff7812 */ /* 0x000fe2000780c0ff */
[----:B------:R-:W-:Y:S01]  /*3220*/  IMAD R70, R70, 0x10, R45 ;  /* 0x0000001046467824 */ /* 0x000fe200078e022d */
[----:B------:R-:W-:Y:S01]  /*3230*/  LOP3.LUT R80, R80, 0x3, RZ, 0xc0, !PT ;  /* 0x0000000350507812 */ /* 0x000fe200078ec0ff */
[----:B------:R1:W5:Y:S01]  /*3240*/  @P6 LDG.E.U16 R66, desc[UR22][R88.64] ;  /* 0x0000001658426981 */ /* 0x000362000c1e1500 */
[----:B------:R-:W-:Y:S01]  /*3250*/  IMAD R45, R106, 0x1d, RZ ;  /* 0x0000001d6a2d7824 */ /* 0x000fe200078e02ff */
[----:B------:R-:W-:Y:S01]  /*3260*/  LOP3.LUT R97, R68, 0xf00, RZ, 0xe2, !PT ;  /* 0x00000f0044617812 */ /* 0x000fe200078ee2ff */
[----:B------:R-:W-:Y:S01]  /*3270*/  IMAD R86, R86, 0x10, R101 ;  /* 0x0000001056567824 */ /* 0x000fe200078e0265 */
[-C--:B------:R-:W-:Y:S02]  /*3280*/  IADD3 R90, P6, PT, R121, R6.reuse, RZ ;  /* 0x00000006795a7210 */ /* 0x080fe40007fde0ff */
[----:B------:R-:W-:Y:S02]  /*3290*/  IADD3 R78, PT, PT, R80, R109, R78 ;  /* 0x0000006d504e7210 */ /* 0x000fe40007ffe04e */
[----:B------:R-:W-:Y:S01]  /*32a0*/  LOP3.LUT R99, R82, 0xf00, RZ, 0xe2, !PT ;  /* 0x00000f0052637812 */ /* 0x000fe200078ee2ff */
[----:B------:R-:W-:Y:S01]  /*32b0*/  IMAD R97, R46, 0x1000, R97 ;  /* 0x000010002e617824 */ /* 0x000fe200078e0261 */
[----:B------:R-:W-:Y:S01]  /*32c0*/  PRMT R85, RZ, 0x7610, R85 ;  /* 0x00007610ff557816 */ /* 0x000fe20000000055 */
[----:B------:R-:W-:Y:S01]  /*32d0*/  VIADD R46, R4, 0xfffffff2 ;  /* 0xfffffff2042e7836 */ /* 0x000fe20000000000 */
[-C--:B------:R-:W-:Y:S01]  /*32e0*/  LEA.HI.X.SX32 R91, R45, R7.reuse, 0x1, P6 ;  /* 0x000000072d5b7211 */ /* 0x080fe200030f0eff */
[----:B------:R-:W-:Y:S01]  /*32f0*/  IMAD R78, R78, 0x1000, R99 ;  /* 0x000010004e4e7824 */ /* 0x000fe200078e0263 */
[----:B-1----:R-:W-:Y:S01]  /*3300*/  LOP3.LUT R89, R86, 0xff, RZ, 0xc0, !PT ;  /* 0x000000ff56597812 */ /* 0x002fe200078ec0ff */
[----:B------:R-:W-:Y:S01]  /*3310*/  IMAD R45, R106, 0x9, RZ ;  /* 0x000000096a2d7824 */ /* 0x000fe200078e02ff */
[----:B------:R-:W-:Y:S01]  /*3320*/  LOP3.LUT R70, R70, 0xff, RZ, 0xc0, !PT ;  /* 0x000000ff46467812 */ /* 0x000fe200078ec0ff */
[----:B------:R1:W5:Y:S01]  /*3330*/  @P0 LDG.E.U16 R85, desc[UR22][R90.64] ;  /* 0x000000165a550981 */ /* 0x000362000c1e1500 */
[-C--:B------:R-:W-:Y:S01]  /*3340*/  IADD3 R88, P6, PT, R47, R6.reuse, RZ ;  /* 0x000000062f587210 */ /* 0x080fe20007fde0ff */
[----:B------:R-:W-:Y:S01]  /*3350*/  IMAD.IADD R47, R78, 0x1, R89 ;  /* 0x000000014e2f7824 */ /* 0x000fe200078e0259 */
[----:B------:R-:W-:Y:S01]  /*3360*/  ISETP.GE.U32.AND P0, PT, R46, 0x7fffffb3, PT ;  /* 0x7fffffb32e00780c */ /* 0x000fe20003f06070 */
[----:B------:R-:W-:Y:S01]  /*3370*/  IMAD R46, R106, 0xb, RZ ;  /* 0x0000000b6a2e7824 */ /* 0x000fe200078e02ff */
[----:B------:R-:W-:Y:S01]  /*3380*/  LEA.HI.X.SX32 R89, R45, R7, 0x1, P6 ;  /* 0x000000072d597211 */ /* 0x000fe200030f0eff */
[----:B------:R-:W-:Y:S01]  /*3390*/  IMAD.IADD R70, R97, 0x1, R70 ;  /* 0x0000000161467824 */ /* 0x000fe200078e0246 */
[----:B-1----:R-:W-:-:S02]  /*33a0*/  IADD3 R90, P6, PT, R93, R6, RZ ;  /* 0x000000065d5a7210 */ /* 0x002fc40007fde0ff */
[----:B------:R-:W-:Y:S02]  /*33b0*/  PRMT R84, RZ, 0x7610, R84 ;  /* 0x00007610ff547816 */ /* 0x000fe40000000054 */
[-C--:B------:R-:W-:Y:S01]  /*33c0*/  LEA.HI.X.SX32 R91, R46, R7.reuse, 0x1, P6 ;  /* 0x000000072e5b7211 */ /* 0x080fe200030f0eff */
[----:B------:R-:W-:Y:S01]  /*33d0*/  VIADD R58, R4, 0xfffffff7 ;  /* 0xfffffff7043a7836 */ /* 0x000fe20000000000 */
[----:B------:R-:W-:Y:S01]  /*33e0*/  PRMT R118, R70, 0x5410, R47 ;  /* 0x0000541046767816 */ /* 0x000fe2000000002f */
[----:B------:R-:W-:Y:S01]  /*33f0*/  IMAD R47, R106, 0xd, RZ ;  /* 0x0000000d6a2f7824 */ /* 0x000fe200078e02ff */
[----:B------:R-:W-:Y:S01]  /*3400*/  SHF.R.U32.HI R48, RZ, 0x1, R48 ;  /* 0x00000001ff307819 */ /* 0x000fe20000011630 */
[----:B------:R-:W5:Y:S01]  /*3410*/  @!P5 LDG.E.U16 R94, desc[UR22][R90.64] ;  /* 0x000000165a5ed981 */ /* 0x000f62000c1e1500 */
[----:B------:R-:W-:Y:S02]  /*3420*/  IADD3 R92, P6, PT, R95, R6, RZ ;  /* 0x000000065f5c7210 */ /* 0x000fe40007fde0ff */
[----:B------:R-:W-:Y:S01]  /*3430*/  LOP3.LUT P5, RZ, R48, 0x1, RZ, 0xc0, !PT ;  /* 0x0000000130ff7812 */ /* 0x000fe200078ac0ff */
[----:B------:R1:W5:Y:S01]  /*3440*/  @!P4 LDG.E.U16 R84, desc[UR22][R88.64] ;  /* 0x000000165854c981 */ /* 0x000362000c1e1500 */
[----:B------:R-:W-:Y:S01]  /*3450*/  ISETP.GE.U32.AND P4, PT, R58, 0x7fffffb8, PT ;  /* 0x7fffffb83a00780c */ /* 0x000fe20003f86070 */
[----:B------:R-:W-:Y:S01]  /*3460*/  IMAD.SHL.U32 R48, R106, 0x8, RZ ;  /* 0x000000086a307824 */ /* 0x000fe200078e00ff */
[----:B------:R-:W-:-:S02]  /*3470*/  LEA.HI.X.SX32 R93, R47, R7, 0x1, P6 ;  /* 0x000000072f5d7211 */ /* 0x000fc400030f0eff */
[----:B------:R-:W-:Y:S01]  /*3480*/  PRMT R101, RZ, 0x7610, R101 ;  /* 0x00007610ff657816 */ /* 0x000fe20000000065 */
[----:B------:R-:W-:Y:S01]  /*3490*/  VIADD R58, R4, 0xffffffff ;  /* 0xffffffff043a7836 */ /* 0x000fe20000000000 */
[----:B-1----:R-:W-:-:S04]  /*34a0*/  LEA R88, P6, R106, R6, 0x4 ;  /* 0x000000066a587211 */ /* 0x002fc800078c20ff */
[----:B------:R-:W5:Y:S01]  /*34b0*/  @!P0 LDG.E.U16 R101, desc[UR22][R92.64] ;  /* 0x000000165c658981 */ /* 0x000f62000c1e1500 */
[----:B------:R-:W-:Y:S02]  /*34c0*/  PRMT R103, RZ, 0x7610, R103 ;  /* 0x00007610ff677816 */ /* 0x000fe40000000067 */
[-C--:B------:R-:W-:Y:S02]  /*34d0*/  LEA.HI.X.SX32 R89, R48, R7.reuse, 0x1, P6 ;  /* 0x0000000730597211 */ /* 0x080fe400030f0eff */
[----:B------:R-:W-:Y:S01]  /*34e0*/  IADD3 R86, P6, PT, R133, R6, RZ ;  /* 0x0000000685567210 */ /* 0x000fe20007fde0ff */
[----:B------:R-:W-:Y:S01]  /*34f0*/  IMAD R91, R106, 0x1f, RZ ;  /* 0x0000001f6a5b7824 */ /* 0x000fe200078e02ff */
[----:B------:R-:W-:Y:S01]  /*3500*/  ISETP.GE.U32.AND P0, PT, R58, 0x7fffffc0, PT ;  /* 0x7fffffc03a00780c */ /* 0x000fe20003f06070 */
[----:B------:R1:W5:Y:S01]  /*3510*/  @!P4 LDG.E.U16 R103, desc[UR22][R88.64] ;  /* 0x000000165867c981 */ /* 0x000362000c1e1500 */
[----:B------:R-:W-:Y:S02]  /*3520*/  SHF.R.U64 R58, R118, 0x1f, RZ ;  /* 0x0000001f763a7819 */ /* 0x000fe400000012ff */
[----:B------:R-:W-:-:S02]  /*3530*/  LEA.HI.X.SX32 R87, R87, R7, 0x1, P6 ;  /* 0x0000000757577211 */ /* 0x000fc400030f0eff */
[-C--:B------:R-:W-:Y:S02]  /*3540*/  IADD3 R90, P6, PT, R135, R6.reuse, RZ ;  /* 0x00000006875a7210 */ /* 0x080fe40007fde0ff */
[----:B------:R-:W-:Y:S02]  /*3550*/  PRMT R95, RZ, 0x7610, R95 ;  /* 0x00007610ff5f7816 */ /* 0x000fe4000000005f */
[----:B------:R-:W-:Y:S01]  /*3560*/  LOP3.LUT P4, RZ, R58, 0x1, RZ, 0xc0, !PT ;  /* 0x000000013aff7812 */ /* 0x000fe2000788c0ff */
[----:B-1----:R-:W-:Y:S01]  /*3570*/  IMAD.SHL.U32 R89, R106, 0x20, RZ ;  /* 0x000000206a597824 */ /* 0x002fe200078e00ff */
[----:B------:R-:W-:Y:S01]  /*3580*/  SHF.R.U64 R58, R118, 0x1e, RZ ;  /* 0x0000001e763a7819 */ /* 0x000fe200000012ff */
[C---:B------:R-:W-:Y:S01]  /*3590*/  IMAD R93, R106.reuse, 0x42, RZ ;  /* 0x000000426a5d7824 */ /* 0x040fe200078e02ff */
[----:B------:R-:W-:Y:S01]  /*35a0*/  LEA.HI.X.SX32 R91, R91, R7, 0x1, P6 ;  /* 0x000000075b5b7211 */ /* 0x000fe200030f0eff */
[----:B------:R1:W5:Y:S01]  /*35b0*/  @P5 LDG.E.U16 R95, desc[UR22][R86.64] ;  /* 0x00000016565f5981 */ /* 0x000362000c1e1500 */
[----:B------:R-:W-:-:S02]  /*35c0*/  LEA R88, P6, R106, R6, 0x6 ;  /* 0x000000066a587211 */ /* 0x000fc400078c30ff */
[----:B------:R-:W-:Y:S01]  /*35d0*/  LOP3.LUT P5, RZ, R58, 0x1, RZ, 0xc0, !PT ;  /* 0x000000013aff7812 */ /* 0x000fe200078ac0ff */
[----:B------:R2:W5:Y:S01]  /*35e0*/  @!P3 LDG.E.U16 R100, desc[UR22][R90.64] ;  /* 0x000000165a64b981 */ /* 0x000562000c1e1500 */
[----:B------:R-:W-:Y:S02]  /*35f0*/  SHF.R.U64 R58, R118, 0x1d, RZ ;  /* 0x0000001d763a7819 */ /* 0x000fe400000012ff */
[-C--:B------:R-:W-:Y:S01]  /*3600*/  LEA.HI.X.SX32 R89, R89, R7.reuse, 0x1, P6 ;  /* 0x0000000759597211 */ /* 0x080fe200030f0eff */
[C---:B-1----:R-:W-:Y:S01]  /*3610*/  IMAD R87, R106.reuse, 0x21, RZ ;  /* 0x000000216a577824 */ /* 0x042fe200078e02ff */
[----:B------:R-:W-:Y:S01]  /*3620*/  IADD3 R86, P6, PT, R93, R6, RZ ;  /* 0x000000065d567210 */ /* 0x000fe20007fde0ff */
[----:B--2---:R-:W-:Y:S01]  /*3630*/  IMAD R91, R106, 0x44, RZ ;  /* 0x000000446a5b7824 */ /* 0x004fe200078e02ff */
[----:B------:R-:W-:Y:S01]  /*3640*/  LOP3.LUT P3, RZ, R58, 0x1, RZ, 0xc0, !PT ;  /* 0x000000013aff7812 */ /* 0x000fe2000786c0ff */
[----:B------:R-:W-:Y:S01]  /*3650*/  IMAD R93, R106, 0x46, RZ ;  /* 0x000000466a5d7824 */ /* 0x000fe200078e02ff */
[----:B------:R-:W-:Y:S01]  /*3660*/  SHF.R.U64 R58, R118, 0x1c, RZ ;  /* 0x0000001c763a7819 */ /* 0x000fe200000012ff */
[----:B------:R1:W5:Y:S01]  /*3670*/  @P4 LDG.E.U16 R102, desc[UR22][R88.64] ;  /* 0x0000001658664981 */ /* 0x000362000c1e1500 */
[----:B------:R-:W-:-:S02]  /*3680*/  LEA.HI.X.SX32 R87, R87, R7, 0x1, P6 ;  /* 0x0000000757577211 */ /* 0x000fc400030f0eff */
[-C--:B------:R-:W-:Y:S02]  /*3690*/  IADD3 R80, P6, PT, R91, R6.reuse, RZ ;  /* 0x000000065b507210 */ /* 0x080fe40007fde0ff */
[----:B------:R-:W-:Y:S02]  /*36a0*/  PRMT R105, RZ, 0x7610, R105 ;  /* 0x00007610ff697816 */ /* 0x000fe40000000069 */
[----:B------:R-:W-:Y:S01]  /*36b0*/  LOP3.LUT P4, RZ, R58, 0x1, RZ, 0xc0, !PT ;  /* 0x000000013aff7812 */ /* 0x000fe2000788c0ff */
[----:B------:R-:W-:Y:S01]  /*36c0*/  IMAD R91, R106, 0x48, RZ ;  /* 0x000000486a5b7824 */ /* 0x000fe200078e02ff */
[----:B------:R-:W-:Y:S01]  /*36d0*/  SHF.R.U64 R58, R118, 0x1b, RZ ;  /* 0x0000001b763a7819 */ /* 0x000fe200000012ff */
[----:B-1----:R-:W-:Y:S01]  /*36e0*/  IMAD R89, R106, 0x23, RZ ;  /* 0x000000236a597824 */ /* 0x002fe200078e02ff */
[----:B------:R-:W-:Y:S01]  /*36f0*/  LEA.HI.X.SX32 R81, R81, R7, 0x1, P6 ;  /* 0x0000000751517211 */ /* 0x000fe200030f0eff */
[----:B------:R1:W5:Y:S01]  /*3700*/  @P5 LDG.E.U16 R105, desc[UR22][R86.64] ;  /* 0x0000001656695981 */ /* 0x000362000c1e1500 */
[----:B------:R-:W-:-:S02]  /*3710*/  IADD3 R88, P6, PT, R93, R6, RZ ;  /* 0x000000065d587210 */ /* 0x000fc40007fde0ff */
[----:B------:R-:W-:Y:S01]  /*3720*/  LOP3.LUT P5, RZ, R58, 0x1, RZ, 0xc0, !PT ;  /* 0x000000013aff7812 */ /* 0x000fe200078ac0ff */
[----:B------:R2:W5:Y:S01]  /*3730*/  @P3 LDG.E.U16 R104, desc[UR22][R80.64] ;  /* 0x0000001650683981 */ /* 0x000562000c1e1500 */
[----:B------:R-:W-:Y:S02]  /*3740*/  SHF.R.U64 R58, R118, 0x1a, RZ ;  /* 0x0000001a763a7819 */ /* 0x000fe400000012ff */
[-C--:B------:R-:W-:Y:S02]  /*3750*/  LEA.HI.X.SX32 R89, R89, R7.reuse, 0x1, P6 ;  /* 0x0000000759597211 */ /* 0x080fe400030f0eff */
[-C--:B------:R-:W-:Y:S01]  /*3760*/  IADD3 R82, P6, PT, R91, R6.reuse, RZ ;  /* 0x000000065b527210 */ /* 0x080fe20007fde0ff */
[----:B------:R-:W-:Y:S01]  /*3770*/  IMAD R91, R106, 0x4a, RZ ;  /* 0x0000004a6a5b7824 */ /* 0x000fe200078e02ff */
[----:B------:R-:W-:Y:S02]  /*3780*/  PRMT R109, RZ, 0x7610, R109 ;  /* 0x00007610ff6d7816 */ /* 0x000fe4000000006d */
[----:B------:R-:W-:Y:S01]  /*3790*/  LOP3.LUT P3, RZ, R58, 0x1, RZ, 0xc0, !PT ;  /* 0x000000013aff7812 */ /* 0x000fe2000786c0ff */
[----:B-1----:R-:W-:Y:S01]  /*37a0*/  IMAD R87, R106, 0x25, RZ ;  /* 0x000000256a577824 */ /* 0x002fe200078e02ff */
[----:B------:R-:W-:Y:S01]  /*37b0*/  SHF.R.U64 R58, R118, 0x19, RZ ;  /* 0x00000019763a7819 */ /* 0x000fe200000012ff */
[----:B--2---:R-:W-:Y:S01]  /*37c0*/  IMAD R81, R106, 0x4c, RZ ;  /* 0x0000004c6a517824 */ /* 0x004fe200078e02ff */
[----:B------:R-:W-:Y:S01]  /*37d0*/  LEA.HI.X.SX32 R83, R83, R7, 0x1, P6 ;  /* 0x0000000753537211 */ /* 0x000fe200030f0eff */
[----:B------:R1:W5:Y:S01]  /*37e0*/  @P4 LDG.E.U16 R109, desc[UR22][R88.64] ;  /* 0x00000016586d4981 */ /* 0x000362000c1e1500 */
[----:B------:R-:W-:-:S02]  /*37f0*/  IADD3 R86, P6, PT, R91, R6, RZ ;  /* 0x000000065b567210 */ /* 0x000fc40007fde0ff */
[----:B------:R-:W-:Y:S01]  /*3800*/  LOP3.LUT P4, RZ, R58, 0x1, RZ, 0xc0, !PT ;  /* 0x000000013aff7812 */ /* 0x000fe2000788c0ff */
[----:B------:R2:W5:Y:S01]  /*3810*/  @P5 LDG.E.U16 R108, desc[UR22][R82.64] ;  /* 0x00000016526c5981 */ /* 0x000562000c1e1500 */
[----:B------:R-:W-:Y:S02]  /*3820*/  SHF.R.U64 R58, R118, 0x18, RZ ;  /* 0x00000018763a7819 */ /* 0x000fe400000012ff */
[-C--:B------:R-:W-:Y:S02]  /*3830*/  LEA.HI.X.SX32 R87, R87, R7.reuse, 0x1, P6 ;  /* 0x0000000757577211 */ /* 0x080fe400030f0eff */
[----:B------:R-:W-:Y:S01]  /*3840*/  PRMT R111, RZ, 0x7610, R111 ;  /* 0x00007610ff6f7816 */ /* 0x000fe2000000006f */
[----:B-1----:R-:W-:Y:S01]  /*3850*/  IMAD R89, R106, 0x4e, RZ ;  /* 0x0000004e6a597824 */ /* 0x002fe200078e02ff */
[-C--:B------:R-:W-:Y:S02]  /*3860*/  IADD3 R78, P6, PT, R81, R6.reuse, RZ ;  /* 0x00000006514e7210 */ /* 0x080fe40007fde0ff */
[----:B------:R-:W-:Y:S01]  /*3870*/  LOP3.LUT P5, RZ, R58, 0x1, RZ, 0xc0, !PT ;  /* 0x000000013aff7812 */ /* 0x000fe200078ac0ff */
[----:B------:R-:W-:Y:S01]  /*3880*/  IMAD R81, R106, 0x27, RZ ;  /* 0x000000276a517824 */ /* 0x000fe200078e02ff */
        /* <DEDUP_REMOVED lines=13> */
[----:B--2---:R-:W-:Y:S01]  /*3960*/  IMAD R79, R106, 0x29, RZ ;  /* 0x000000296a4f7824 */ /* 0x004fe200078e02ff */
[----:B------:R-:W-:Y:S01]  /*3970*/  SHF.R.U64 R58, R118, 0x15, RZ ;  /* 0x00000015763a7819 */ /* 0x000fe200000012ff */
[----:B------:R-:W-:Y:S01]  /*3980*/  IMAD R83, R106, 0x54, RZ ;  /* 0x000000546a537824 */ /* 0x000fe200078e02ff */
[----:B------:R-:W-:Y:S01]  /*3990*/  LEA.HI.X.SX32 R75, R75, R7, 0x1, P6 ;  /* 0x000000074b4b7211 */ /* 0x000fe200030f0eff */
[----:B------:R1:W5:Y:S01]  /*39a0*/  @P5 LDG.E.U16 R113, desc[UR22][R80.64] ;  /* 0x0000001650715981 */ /* 0x000362000c1e1500 */
[----:B------:R-:W-:-:S02]  /*39b0*/  IADD3 R78, P6, PT, R87, R6, RZ ;  /* 0x00000006574e7210 */ /* 0x000fc40007fde0ff */
[----:B------:R-:W-:Y:S01]  /*39c0*/  LOP3.LUT P5, RZ, R58, 0x1, RZ, 0xc0, !PT ;  /* 0x000000013aff7812 */ /* 0x000fe200078ac0ff */
[----:B------:R2:W5:Y:S01]  /*39d0*/  @P3 LDG.E.U16 R112, desc[UR22][R74.64] ;  /* 0x000000164a703981 */ /* 0x000562000c1e1500 */
[----:B------:R-:W-:Y:S02]  /*39e0*/  SHF.R.U64 R58, R118, 0x14, RZ ;  /* 0x00000014763a7819 */ /* 0x000fe400000012ff */
[----:B------:R-:W-:Y:S02]  /*39f0*/  LEA.HI.X.SX32 R79, R79, R7, 0x1, P6 ;  /* 0x000000074f4f7211 */ /* 0x000fe400030f0eff */
[----:B------:R-:W-:Y:S02]  /*3a00*/  PRMT R115, RZ, 0x7610, R115 ;  /* 0x00007610ff737816 */ /* 0x000fe40000000073 */
[----:B------:R-:W-:Y:S01]  /*3a10*/  IADD3 R76, P6, PT, R83, R6, RZ ;  /* 0x00000006534c7210 */ /* 0x000fe20007fde0ff */
[----:B------:R-:W-:Y:S01]  /*3a20*/  IMAD R83, R106, 0x56, RZ ;  /* 0x000000566a537824 */ /* 0x000fe200078e02ff */
[----:B------:R-:W-:-:S02]  /*3a30*/  LOP3.LUT P3, RZ, R58, 0x1, RZ, 0xc0, !PT ;  /* 0x000000013aff7812 */ /* 0x000fc4000786c0ff */
[----:B------:R-:W-:Y:S01]  /*3a40*/  SHF.R.U64 R58, R118, 0x13, RZ ;  /* 0x00000013763a7819 */ /* 0x000fe200000012ff */
[C---:B-1----:R-:W-:Y:S01]  /*3a50*/  IMAD R81, R106.reuse, 0x2b, RZ ;  /* 0x0000002b6a517824 */ /* 0x042fe200078e02ff */
[-C--:B------:R-:W-:Y:S01]  /*3a60*/  LEA.HI.X.SX32 R77, R77, R7.reuse, 0x1, P6 ;  /* 0x000000074d4d7211 */ /* 0x080fe200030f0eff */
[----:B------:R1:W5:Y:S01]  /*3a70*/  @P4 LDG.E.U16 R115, desc[UR22][R78.64] ;  /* 0x000000164e734981 */ /* 0x000362000c1e1500 */
[----:B------:R-:W-:Y:S01]  /*3a80*/  IADD3 R80, P6, PT, R83, R6, RZ ;  /* 0x0000000653507210 */ /* 0x000fe20007fde0ff */
[----:B--2---:R-:W-:Y:S01]  /*3a90*/  IMAD R75, R106, 0x58, RZ ;  /* 0x000000586a4b7824 */ /* 0x004fe200078e02ff */
[----:B------:R-:W-:Y:S01]  /*3aa0*/  LOP3.LUT P4, RZ, R58, 0x1, RZ, 0xc0, !PT ;  /* 0x000000013aff7812 */ /* 0x000fe2000788c0ff */
[----:B------:R2:W5:Y:S01]  /*3ab0*/  @P5 LDG.E.U16 R114, desc[UR22][R76.64] ;  /* 0x000000164c725981 */ /* 0x000562000c1e1500 */
[----:B------:R-:W-:Y:S02]  /*3ac0*/  SHF.R.U64 R58, R118, 0x12, RZ ;  /* 0x00000012763a7819 */ /* 0x000fe400000012ff */
[----:B------:R-:W-:-:S02]  /*3ad0*/  LEA.HI.X.SX32 R81, R81, R7, 0x1, P6 ;  /* 0x0000000751517211 */ /* 0x000fc400030f0eff */
[----:B------:R-:W-:Y:S02]  /*3ae0*/  PRMT R117, RZ, 0x7610, R117 ;  /* 0x00007610ff757816 */ /* 0x000fe40000000075 */
[----:B------:R-:W-:Y:S02]  /*3af0*/  IADD3 R72, P6, PT, R75, R6, RZ ;  /* 0x000000064b487210 */ /* 0x000fe40007fde0ff */
[----:B------:R-:W-:Y:S02]  /*3b00*/  LOP3.LUT P5, RZ, R58, 0x1, RZ, 0xc0, !PT ;  /* 0x000000013aff7812 */ /* 0x000fe400078ac0ff */
[----:B------:R-:W-:Y:S01]  /*3b10*/  SHF.R.U64 R58, R118, 0x11, RZ ;  /* 0x00000011763a7819 */ /* 0x000fe200000012ff */
[----:B------:R-:W5:Y:S01]  /*3b20*/  @P3 LDG.E.U16 R117, desc[UR22][R80.64] ;  /* 0x0000001650753981 */ /* 0x000f62000c1e1500 */
[----:B------:R-:W-:Y:S01]  /*3b30*/  LEA.HI.X.SX32 R73, R73, R7, 0x1, P6 ;  /* 0x0000000749497211 */ /* 0x000fe200030f0eff */
[----:B-1----:R-:W-:Y:S01]  /*3b40*/  IMAD R79, R106, 0x5c, RZ ;  /* 0x0000005c6a4f7824 */ /* 0x002fe200078e02ff */
[----:B------:R-:W-:Y:S01]  /*3b50*/  LOP3.LUT P3, RZ, R58, 0x1, RZ, 0xc0, !PT ;  /* 0x000000013aff7812 */ /* 0x000fe2000786c0ff */
[----:B--2---:R-:W-:-:S02]  /*3b60*/  IMAD R77, R106, 0x5a, RZ ;  /* 0x0000005a6a4d7824 */ /* 0x004fc400078e02ff */
[----:B------:R1:W5:Y:S01]  /*3b70*/  @P4 LDG.E.U16 R116, desc[UR22][R72.64] ;  /* 0x0000001648744981 */ /* 0x000362000c1e1500 */
[-C--:B------:R-:W-:Y:S01]  /*3b80*/  IADD3 R70, P4, PT, R79, R6.reuse, RZ ;  /* 0x000000064f467210 */ /* 0x080fe20007f9e0ff */
[C---:B------:R-:W-:Y:S01]  /*3b90*/  IMAD R75, R106.reuse, 0x2d, RZ ;  /* 0x0000002d6a4b7824 */ /* 0x040fe200078e02ff */
[-C--:B------:R-:W-:Y:S02]  /*3ba0*/  IADD3 R74, P6, PT, R77, R6.reuse, RZ ;  /* 0x000000064d4a7210 */ /* 0x080fe40007fde0ff */
[-C--:B------:R-:W-:Y:S02]  /*3bb0*/  LEA.HI.X.SX32 R71, R71, R7.reuse, 0x1, P4 ;  /* 0x0000000747477211 */ /* 0x080fe400020f0eff */
[-C--:B------:R-:W-:Y:S01]  /*3bc0*/  LEA.HI.X.SX32 R75, R75, R7.reuse, 0x1, P6 ;  /* 0x000000074b4b7211 */ /* 0x080fe200030f0eff */
[C---:B------:R-:W-:Y:S02]  /*3bd0*/  IMAD R97, R106.reuse, 0x62, RZ ;  /* 0x000000626a617824 */ /* 0x040fe400078e02ff */
[----:B------:R-:W5:Y:S01]  /*3be0*/  @P3 LDG.E.U16 R120, desc[UR22][R70.64] ;  /* 0x0000001646783981 */ /* 0x000f62000c1e1500 */
[C---:B-1----:R-:W-:Y:S01]  /*3bf0*/  IMAD R73, R106.reuse, 0x2f, RZ ;  /* 0x0000002f6a497824 */ /* 0x042fe200078e02ff */
[-C--:B------:R-:W-:Y:S01]  /*3c00*/  IADD3 R124, P3, PT, R125, R6.reuse, RZ ;  /* 0x000000067d7c7210 */ /* 0x080fe20007f7e0ff */
[C---:B------:R-:W-:Y:S01]  /*3c10*/  IMAD R99, R106.reuse, 0x64, RZ ;  /* 0x000000646a637824 */ /* 0x040fe200078e02ff */
[----:B------:R1:W5:Y:S01]  /*3c20*/  @P5 LDG.E.U16 R123, desc[UR22][R74.64] ;  /* 0x000000164a7b5981 */ /* 0x000362000c1e1500 */
[-C--:B------:R-:W-:Y:S01]  /*3c30*/  IADD3 R126, P5, PT, R127, R6.reuse, RZ ;  /* 0x000000067f7e7210 */ /* 0x080fe20007fbe0ff */
[C---:B------:R-:W-:Y:S01]  /*3c40*/  IMAD R77, R106.reuse, 0x31, RZ ;  /* 0x000000316a4d7824 */ /* 0x040fe200078e02ff */
[-C--:B------:R-:W-:Y:S01]  /*3c50*/  LEA.HI.X.SX32 R125, R73, R7.reuse, 0x1, P3 ;  /* 0x00000007497d7211 */ /* 0x080fe200018f0eff */
[C---:B------:R-:W-:Y:S01]  /*3c60*/  IMAD R91, R106.reuse, 0x66, RZ ;  /* 0x000000666a5b7824 */ /* 0x040fe200078e02ff */
[----:B------:R-:W-:Y:S01]  /*3c70*/  IADD3 R96, P3, PT, R97, R6, RZ ;  /* 0x0000000661607210 */ /* 0x000fe20007f7e0ff */
[----:B------:R-:W-:Y:S01]  /*3c80*/  IMAD R93, R106, 0x68, RZ ;  /* 0x000000686a5d7824 */ /* 0x000fe200078e02ff */
[----:B------:R-:W-:-:S02]  /*3c90*/  LEA.HI.X.SX32 R127, R59, R7, 0x1, P5 ;  /* 0x000000073b7f7211 */ /* 0x000fc400028f0eff */
[-C--:B------:R-:W-:Y:S01]  /*3ca0*/  IADD3 R98, P5, PT, R99, R6.reuse, RZ ;  /* 0x0000000663627210 */ /* 0x080fe20007fbe0ff */
[C---:B------:R-:W-:Y:S01]  /*3cb0*/  IMAD R79, R106.reuse, 0x33, RZ ;  /* 0x000000336a4f7824 */ /* 0x040fe200078e02ff */
[-C--:B------:R-:W-:Y:S01]  /*3cc0*/  LEA.HI.X.SX32 R97, R77, R7.reuse, 0x1, P3 ;  /* 0x000000074d617211 */ /* 0x080fe200018f0eff */
[C---:B------:R-:W-:Y:S01]  /*3cd0*/  IMAD R87, R106.reuse, 0x6a, RZ ;  /* 0x0000006a6a577824 */ /* 0x040fe200078e02ff */
[-C--:B------:R-:W-:Y:S01]  /*3ce0*/  IADD3 R90, P3, PT, R91, R6.reuse, RZ ;  /* 0x000000065b5a7210 */ /* 0x080fe20007f7e0ff */
[C---:B------:R-:W-:Y:S01]  /*3cf0*/  IMAD R89, R106.reuse, 0x6c, RZ ;  /* 0x0000006c6a597824 */ /* 0x040fe200078e02ff */
[-C--:B------:R-:W-:Y:S02]  /*3d00*/  LEA.HI.X.SX32 R99, R49, R7.reuse, 0x1, P5 ;  /* 0x0000000731637211 */ /* 0x080fe400028f0eff */
[-C--:B------:R-:W-:Y:S01]  /*3d10*/  IADD3 R92, P5, PT, R93, R6.reuse, RZ ;  /* 0x000000065d5c7210 */ /* 0x080fe20007fbe0ff */
[C---:B-1----:R-:W-:Y:S01]  /*3d20*/  IMAD R75, R106.reuse, 0x35, RZ ;  /* 0x000000356a4b7824 */ /* 0x042fe200078e02ff */
[-C--:B------:R-:W-:Y:S01]  /*3d30*/  LEA.HI.X.SX32 R91, R79, R7.reuse, 0x1, P3 ;  /* 0x000000074f5b7211 */ /* 0x080fe200018f0eff */
[C---:B------:R-:W-:Y:S01]  /*3d40*/  IMAD R83, R106.reuse, 0x6e, RZ ;  /* 0x0000006e6a537824 */ /* 0x040fe200078e02ff */
[----:B------:R-:W-:Y:S01]  /*3d50*/  IADD3 R86, P3, PT, R87, R6, RZ ;  /* 0x0000000657567210 */ /* 0x000fe20007f7e0ff */
[----:B------:R-:W-:Y:S01]  /*3d60*/  IMAD R81, R106, 0x70, RZ ;  /* 0x000000706a517824 */ /* 0x000fe200078e02ff */
[----:B------:R-:W-:-:S02]  /*3d70*/  LEA.HI.X.SX32 R93, R67, R7, 0x1, P5 ;  /* 0x00000007435d7211 */ /* 0x000fc400028f0eff */
[-C--:B------:R-:W-:Y:S01]  /*3d80*/  IADD3 R88, P5, PT, R89, R6.reuse, RZ ;  /* 0x0000000659587210 */ /* 0x080fe20007fbe0ff */
[----:B------:R-:W-:Y:S01]  /*3d90*/  IMAD R71, R106, 0x37, RZ ;  /* 0x000000376a477824 */ /* 0x000fe200078e02ff */
[-C--:B------:R-:W-:Y:S02]  /*3da0*/  LEA.HI.X.SX32 R87, R75, R7.reuse, 0x1, P3 ;  /* 0x000000074b577211 */ /* 0x080fe400018f0eff */
[-C--:B------:R-:W-:Y:S02]  /*3db0*/  IADD3 R82, P3, PT, R83, R6.reuse, RZ ;  /* 0x0000000653527210 */ /* 0x080fe40007f7e0ff */
[-C--:B------:R-:W-:Y:S02]  /*3dc0*/  LEA.HI.X.SX32 R89, R69, R7.reuse, 0x1, P5 ;  /* 0x0000000745597211 */ /* 0x080fe400028f0eff */
[----:B------:R-:W-:Y:S02]  /*3dd0*/  IADD3 R80, P5, PT, R81, R6, RZ ;  /* 0x0000000651507210 */ /* 0x000fe40007fbe0ff */
[----:B------:R-:W-:-:S02]  /*3de0*/  LEA.HI.X.SX32 R83, R71, R7, 0x1, P3 ;  /* 0x0000000747537211 */ /* 0x000fc400018f0eff */
[----:B------:R-:W-:Y:S02]  /*3df0*/  SHF.R.U64 R58, R118, 0x10, RZ ;  /* 0x00000010763a7819 */ /* 0x000fe400000012ff */
[-C--:B------:R-:W-:Y:S02]  /*3e00*/  IADD3 R78, P3, PT, R137, R6.reuse, RZ ;  /* 0x00000006894e7210 */ /* 0x080fe40007f7e0ff */
[-C--:B------:R-:W-:Y:S02]  /*3e10*/  LEA.HI.X.SX32 R81, R119, R7.reuse, 0x1, P5 ;  /* 0x0000000777517211 */ /* 0x080fe400028f0eff */
[----:B------:R-:W-:Y:S01]  /*3e20*/  IADD3 R72, P5, PT, R139, R6, RZ ;  /* 0x000000068b487210 */ /* 0x000fe20007fbe0ff */
[----:B------:R-:W-:Y:S01]  /*3e30*/  IMAD R77, R106, 0x7a, RZ ;  /* 0x0000007a6a4d7824 */ /* 0x000fe200078e02ff */
[----:B------:R-:W-:Y:S02]  /*3e40*/  LOP3.LUT P6, RZ, R58, 0x1, RZ, 0xc0, !PT ;  /* 0x000000013aff7812 */ /* 0x000fe400078cc0ff */
[----:B------:R-:W-:-:S02]  /*3e50*/  LEA.HI.X.SX32 R79, R129, R7, 0x1, P3 ;  /* 0x00000007814f7211 */ /* 0x000fc400018f0eff */
[----:B------:R-:W-:Y:S02]  /*3e60*/  SHF.R.U64 R58, R118, 0xf, RZ ;  /* 0x0000000f763a7819 */ /* 0x000fe400000012ff */
[-C--:B------:R-:W-:Y:S01]  /*3e70*/  IADD3 R74, P3, PT, R141, R6.reuse, RZ ;  /* 0x000000068d4a7210 */ /* 0x080fe20007f7e0ff */
[----:B------:R-:W-:Y:S01]  /*3e80*/  IMAD R67, R106, 0x7c, RZ ;  /* 0x0000007c6a437824 */ /* 0x000fe200078e02ff */
[-C--:B------:R-:W-:Y:S02]  /*3e90*/  LEA.HI.X.SX32 R73, R121, R7.reuse, 0x1, P5 ;  /* 0x0000000779497211 */ /* 0x080fe400028f0eff */
[-C--:B------:R-:W-:Y:S02]  /*3ea0*/  IADD3 R76, P5, PT, R143, R6.reuse, RZ ;  /* 0x000000068f4c7210 */ /* 0x080fe40007fbe0ff */
[----:B------:R-:W-:Y:S02]  /*3eb0*/  LOP3.LUT P4, RZ, R58, 0x1, RZ, 0xc0, !PT ;  /* 0x000000013aff7812 */ /* 0x000fe4000788c0ff */
[-C--:B------:R-:W-:Y:S01]  /*3ec0*/  LEA.HI.X.SX32 R75, R131, R7.reuse, 0x1, P3 ;  /* 0x00000007834b7211 */ /* 0x080fe200018f0eff */
[C---:B------:R-:W-:Y:S01]  /*3ed0*/  IMAD R59, R106.reuse, 0x3d, RZ ;  /* 0x0000003d6a3b7824 */ /* 0x040fe200078e02ff */
[----:B------:R-:W-:Y:S01]  /*3ee0*/  IADD3 R58, P3, PT, R77, R6, RZ ;  /* 0x000000064d3a7210 */ /* 0x000fe20007f7e0ff */
[----:B------:R-:W-:Y:S01]  /*3ef0*/  IMAD R71, R106, 0x7e, RZ ;  /* 0x0000007e6a477824 */ /* 0x000fe200078e02ff */
[----:B------:R-:W-:-:S02]  /*3f00*/  LEA.HI.X.SX32 R77, R133, R7, 0x1, P5 ;  /* 0x00000007854d7211 */ /* 0x000fc400028f0eff */
[-C--:B------:R-:W-:Y:S02]  /*3f10*/  IADD3 R68, P5, PT, R67, R6.reuse, RZ ;  /* 0x0000000643447210 */ /* 0x080fe40007fbe0ff */
[----:B------:R-:W-:Y:S01]  /*3f20*/  SHF.R.U64 R119, R118, 0xe, RZ ;  /* 0x0000000e76777819 */ /* 0x000fe200000012ff */
[----:B------:R-:W-:Y:S01]  /*3f30*/  IMAD R49, R106, 0x3f, RZ ;  /* 0x0000003f6a317824 */ /* 0x000fe200078e02ff */
[-C--:B------:R-:W-:Y:S02]  /*3f40*/  LEA.HI.X.SX32 R59, R59, R7.reuse, 0x1, P3 ;  /* 0x000000073b3b7211 */ /* 0x080fe400018f0eff */
[----:B------:R-:W-:Y:S02]  /*3f50*/  LEA.HI.X.SX32 R69, R135, R7, 0x1, P5 ;  /* 0x0000000787457211 */ /* 0x000fe400028f0eff */
[----:B------:R-:W-:Y:S02]  /*3f60*/  IADD3 R70, P3, PT, R71, R6, RZ ;  /* 0x0000000647467210 */ /* 0x000fe40007f7e0ff */
[----:B------:R-:W-:-:S02]  /*3f70*/  LOP3.LUT P5, RZ, R119, 0x1, RZ, 0xc0, !PT ;  /* 0x0000000177ff7812 */ /* 0x000fc400078ac0ff */
[C---:B------:R-:W-:Y:S02]  /*3f80*/  SHF.R.U64 R67, R118.reuse, 0xd, RZ ;  /* 0x0000000d76437819 */ /* 0x040fe400000012ff */
[----:B------:R-:W-:Y:S02]  /*3f90*/  PRMT R122, RZ, 0x7610, R122 ;  /* 0x00007610ff7a7816 */ /* 0x000fe4000000007a */
[----:B------:R-:W-:Y:S02]  /*3fa0*/  LEA.HI.X.SX32 R71, R49, R7, 0x1, P3 ;  /* 0x0000000731477211 */ /* 0x000fe400018f0eff */
[----:B------:R-:W-:Y:S02]  /*3fb0*/  LOP3.LUT P3, RZ, R67, 0x1, RZ, 0xc0, !PT ;  /* 0x0000000143ff7812 */ /* 0x000fe4000786c0ff */
[----:B------:R-:W-:Y:S01]  /*3fc0*/  SHF.R.U64 R49, R118, 0xc, RZ ;  /* 0x0000000c76317819 */ /* 0x000fe200000012ff */
[----:B------:R1:W5:Y:S01]  /*3fd0*/  @!P0 LDG.E.U16 R122, desc[UR22][R6.64] ;  /* 0x00000016067a8981 */ /* 0x000362000c1e1500 */
[----:B------:R-:W-:-:S02]  /*3fe0*/  PRMT R128, RZ, 0x7610, R128 ;  /* 0x00007610ff807816 */ /* 0x000fc40000000080 */
[----:B------:R-:W-:Y:S02]  /*3ff0*/  PRMT R119, RZ, 0x7610, R119 ;  /* 0x00007610ff777816 */ /* 0x000fe40000000077 */
[----:B------:R-:W-:Y:S02]  /*4000*/  LOP3.LUT P0, RZ, R49, 0x1, RZ, 0xc0, !PT ;  /* 0x0000000131ff7812 */ /* 0x000fe4000780c0ff */
[C---:B------:R-:W-:Y:S01]  /*4010*/  SHF.R.U64 R49, R118.reuse, 0xb, RZ ;  /* 0x0000000b76317819 */ /* 0x040fe200000012ff */
[----:B------:R-:W5:Y:S01]  /*4020*/  @P5 LDG.E.U16 R128, desc[UR22][R96.64] ;  /* 0x0000001660805981 */ /* 0x000f62000c1e1500 */
[----:B-1----:R-:W-:Y:S02]  /*4030*/  SHF.R.U64 R6, R118, 0x9, RZ ;  /* 0x0000000976067819 */ /* 0x002fe400000012ff */
[----:B------:R-:W-:Y:S01]  /*4040*/  PRMT R129, RZ, 0x7610, R129 ;  /* 0x00007610ff817816 */ /* 0x000fe20000000081 */
[----:B------:R1:W5:Y:S01]  /*4050*/  @P6 LDG.E.U16 R119, desc[UR22][R124.64] ;  /* 0x000000167c776981 */ /* 0x000362000c1e1500 */
[----:B------:R-:W-:-:S02]  /*4060*/  PRMT R121, RZ, 0x7610, R121 ;  /* 0x00007610ff797816 */ /* 0x000fc40000000079 */
[----:B------:R-:W-:Y:S02]  /*4070*/  LOP3.LUT P5, RZ, R6, 0x1, RZ, 0xc0, !PT ;  /* 0x0000000106ff7812 */ /* 0x000fe400078ac0ff */
[----:B------:R-:W-:Y:S01]  /*4080*/  LOP3.LUT P6, RZ, R49, 0x1, RZ, 0xc0, !PT ;  /* 0x0000000131ff7812 */ /* 0x000fe200078cc0ff */
[----:B------:R-:W5:Y:S01]  /*4090*/  @P3 LDG.E.U16 R129, desc[UR22][R98.64] ;  /* 0x0000001662813981 */ /* 0x000f62000c1e1500 */
[C---:B------:R-:W-:Y:S02]  /*40a0*/  SHF.R.U64 R6, R118.reuse, 0x8, RZ ;  /* 0x0000000876067819 */ /* 0x040fe400000012ff */
[----:B------:R-:W-:Y:S01]  /*40b0*/  SHF.R.U64 R49, R118, 0xa, RZ ;  /* 0x0000000a76317819 */ /* 0x000fe200000012ff */
[----:B------:R-:W5:Y:S01]  /*40c0*/  @P4 LDG.E.U16 R121, desc[UR22][R126.64] ;  /* 0x000000167e794981 */ /* 0x000f62000c1e1500 */
[----:B-1----:R-:W-:Y:S02]  /*40d0*/  PRMT R124, RZ, 0x7610, R124 ;  /* 0x00007610ff7c7816 */ /* 0x002fe4000000007c */
[----:B------:R-:W-:-:S02]  /*40e0*/  LOP3.LUT P3, RZ, R6, 0x1, RZ, 0xc0, !PT ;  /* 0x0000000106ff7812 */ /* 0x000fc4000786c0ff */
[----:B------:R-:W-:Y:S02]  /*40f0*/  LOP3.LUT P4, RZ, R49, 0x1, RZ, 0xc0, !PT ;  /* 0x0000000131ff7812 */ /* 0x000fe4000788c0ff */
[----:B------:R-:W-:Y:S01]  /*4100*/  SHF.R.U64 R6, R118, 0x7, RZ ;  /* 0x0000000776067819 */ /* 0x000fe200000012ff */
[----:B------:R1:W5:Y:S01]  /*4110*/  @P0 LDG.E.U16 R124, desc[UR22][R90.64] ;  /* 0x000000165a7c0981 */ /* 0x000362000c1e1500 */
[----:B------:R-:W-:Y:S02]  /*4120*/  PRMT R125, RZ, 0x7610, R125 ;  /* 0x00007610ff7d7816 */ /* 0x000fe4000000007d */
[----:B------:R-:W-:Y:S02]  /*4130*/  LOP3.LUT P0, RZ, R6, 0x1, RZ, 0xc0, !PT ;  /* 0x0000000106ff7812 */ /* 0x000fe4000780c0ff */
[----:B------:R-:W-:Y:S02]  /*4140*/  SHF.R.U64 R6, R118, 0x6, RZ ;  /* 0x0000000676067819 */ /* 0x000fe400000012ff */
[----:B------:R-:W-:Y:S01]  /*4150*/  PRMT R96, RZ, 0x7610, R96 ;  /* 0x00007610ff607816 */ /* 0x000fe20000000060 */
[----:B------:R-:W5:Y:S01]  /*4160*/  @P6 LDG.E.U16 R125, desc[UR22][R92.64] ;  /* 0x000000165c7d6981 */ /* 0x000f62000c1e1500 */
[----:B------:R-:W-:-:S02]  /*4170*/  LOP3.LUT P6, RZ, R6, 0x1, RZ, 0xc0, !PT ;  /* 0x0000000106ff7812 */ /* 0x000fc400078cc0ff */
[----:B------:R-:W-:Y:S02]  /*4180*/  SHF.R.U64 R6, R118, 0x5, RZ ;  /* 0x0000000576067819 */ /* 0x000fe400000012ff */
[----:B------:R-:W-:Y:S01]  /*4190*/  PRMT R97, RZ, 0x7610, R97 ;  /* 0x00007610ff617816 */ /* 0x000fe20000000061 */
[----:B------:R2:W5:Y:S01]  /*41a0*/  @P4 LDG.E.U16 R96, desc[UR22][R86.64] ;  /* 0x0000001656604981 */ /* 0x000562000c1e1500 */
[----:B------:R-:W-:Y:S02]  /*41b0*/  LOP3.LUT P4, RZ, R6, 0x1, RZ, 0xc0, !PT ;  /* 0x0000000106ff7812 */ /* 0x000fe4000788c0ff */
[----:B------:R-:W-:Y:S02]  /*41c0*/  SHF.R.U64 R6, R118, 0x4, RZ ;  /* 0x0000000476067819 */ /* 0x000fe400000012ff */
[----:B------:R-:W5:Y:S01]  /*41d0*/  @P5 LDG.E.U16 R97, desc[UR22][R88.64] ;  /* 0x0000001658615981 */ /* 0x000f62000c1e1500 */
[----:B-1----:R-:W-:Y:S02]  /*41e0*/  PRMT R91, RZ, 0x7610, R91 ;  /* 0x00007610ff5b7816 */ /* 0x002fe4000000005b */
[----:B------:R-:W-:-:S02]  /*41f0*/  LOP3.LUT P5, RZ, R6, 0x1, RZ, 0xc0, !PT ;  /* 0x0000000106ff7812 */ /* 0x000fc400078ac0ff */
[----:B--2---:R-:W-:Y:S02]  /*4200*/  PRMT R86, RZ, 0x7610, R86 ;  /* 0x00007610ff567816 */ /* 0x004fe40000000056 */
[C---:B------:R-:W-:Y:S01]  /*4210*/  SHF.R.U64 R7, R118.reuse, 0x3, RZ ;  /* 0x0000000376077819 */ /* 0x040fe200000012ff */
[----:B------:R1:W5:Y:S01]  /*4220*/  @P0 LDG.E.U16 R91, desc[UR22][R80.64] ;  /* 0x00000016505b0981 */ /* 0x000362000c1e1500 */
[C---:B------:R-:W-:Y:S02]  /*4230*/  SHF.R.U64 R6, R118.reuse, 0x2, RZ ;  /* 0x0000000276067819 */ /* 0x040fe400000012ff */
[----:B------:R-:W-:Y:S01]  /*4240*/  SHF.R.U64 R118, R118, 0x1, RZ ;  /* 0x0000000176767819 */ /* 0x000fe200000012ff */
[----:B------:R-:W5:Y:S01]  /*4250*/  @P6 LDG.E.U16 R86, desc[UR22][R78.64] ;  /* 0x000000164e566981 */ /* 0x000f62000c1e1500 */
[----:B------:R-:W-:Y:S02]  /*4260*/  LOP3.LUT P0, RZ, R6, 0x1, RZ, 0xc0, !PT ;  /* 0x0000000106ff7812 */ /* 0x000fe4000780c0ff */
[----:B------:R-:W-:-:S02]  /*4270*/  PRMT R87, RZ, 0x7610, R87 ;  /* 0x00007610ff577816 */ /* 0x000fc40000000057 */
[----:B------:R-:W-:Y:S02]  /*4280*/  LOP3.LUT P6, RZ, R118, 0x1, RZ, 0xc0, !PT ;  /* 0x0000000176ff7812 */ /* 0x000fe400078cc0ff */
[----:B-1----:R-:W-:Y:S02]  /*4290*/  PRMT R81, RZ, 0x7610, R81 ;  /* 0x00007610ff517816 */ /* 0x002fe40000000051 */
[----:B------:R1:W5:Y:S05]  /*42a0*/  @P4 LDG.E.U16 R87, desc[UR22][R72.64] ;  /* 0x0000001648574981 */ /* 0x00036a000c1e1500 */
[----:B------:R-:W5:Y:S01]  /*42b0*/  @P0 LDG.E.U16 R81, desc[UR22][R58.64] ;  /* 0x000000163a510981 */ /* 0x000f62000c1e1500 */
[----:B-1----:R-:W-:-:S02]  /*42c0*/  PRMT R72, RZ, 0x7610, R72 ;  /* 0x00007610ff487816 */ /* 0x002fc40000000048 */
[----:B------:R-:W-:-:S04]  /*42d0*/  PRMT R73, RZ, 0x7610, R73 ;  /* 0x00007610ff497816 */ /* 0x000fc80000000049 */
[----:B------:R-:W5:Y:S04]  /*42e0*/  @P6 LDG.E.U16 R72, desc[UR22][R68.64] ;  /* 0x0000001644486981 */ /* 0x000f68000c1e1500 */
[----:B------:R-:W5:Y:S01]  /*42f0*/  @!P2 LDG.E.U16 R73, desc[UR22][R70.64] ;  /* 0x000000164649a981 */ /* 0x000f62000c1e1500 */
[----:B------:R-:W-:Y:S02]  /*4300*/  PRMT R90, RZ, 0x7610, R90 ;  /* 0x00007610ff5a7816 */ /* 0x000fe4000000005a */
[----:B------:R-:W-:-:S04]  /*4310*/  LOP3.LUT R49, R50, 0x3f, RZ, 0xc0, !PT ;  /* 0x0000003f32317812 */ /* 0x000fc800078ec0ff */
[----:B------:R1:W5:Y:S01]  /*4320*/  @P3 LDG.E.U16 R90, desc[UR22][R82.64] ;  /* 0x00000016525a3981 */ /* 0x000362000c1e1500 */
[----:B------:R-:W-:Y:S01]  /*4330*/  LOP3.LUT P3, RZ, R7, 0x1, RZ, 0xc0, !PT ;  /* 0x0000000107ff7812 */ /* 0x000fe2000786c0ff */
[----:B------:R-:W-:Y:S01]  /*4340*/  IMAD R6, R49, R107, RZ ;  /* 0x0000006b31067224 */ /* 0x000fe200078e02ff */
[----:B------:R-:W-:Y:S01]  /*4350*/  PRMT R80, RZ, 0x7610, R80 ;  /* 0x00007610ff507816 */ /* 0x000fe20000000050 */
[----:B0-----:R-:W-:-:S03]  /*4360*/  IMAD R8, R8, UR4, RZ ;  /* 0x0000000408087c24 */ /* 0x001fc6000f8e02ff */
[----:B------:R-:W-:Y:S01]  /*4370*/  LEA R126, P4, R6, UR14, 0x1 ;  /* 0x0000000e067e7c11 */ /* 0x000fe2000f8808ff */
[----:B------:R-:W-:-:S03]  /*4380*/  IMAD R10, R10, UR4, RZ ;  /* 0x000000040a0a7c24 */ /* 0x000fc6000f8e02ff */
[----:B------:R-:W-:-:S03]  /*4390*/  LEA.HI.X.SX32 R6, R6, UR15, 0x1, P4 ;  /* 0x0000000f06067c11 */ /* 0x000fc6000a0f0eff */
[----:B------:R-:W5:Y:S01]  /*43a0*/  @P3 LDG.E.U16 R80, desc[UR22][R76.64] ;  /* 0x000000164c503981 */ /* 0x000f62000c1e1500 */
[C---:B------:R-:W-:Y:S01]  /*43b0*/  LEA R156, P3, R8.reuse, R126, 0x1 ;  /* 0x0000007e089c7211 */ /* 0x040fe200078608ff */
[----:B------:R-:W-:Y:S01]  /*43c0*/  IMAD R13, R13, UR4, RZ ;  /* 0x000000040d0d7c24 */ /* 0x000fe2000f8e02ff */
[----:B-1----:R-:W-:Y:S02]  /*43d0*/  PRMT R82, RZ, 0x7610, R82 ;  /* 0x00007610ff527816 */ /* 0x002fe40000000052 */
[----:B------:R-:W-:Y:S01]  /*43e0*/  LEA.HI.X.SX32 R157, R8, R6, 0x1, P3 ;  /* 0x00000006089d7211 */ /* 0x000fe200018f0eff */
[----:B------:R-:W-:Y:S01]  /*43f0*/  IMAD R9, R9, UR4, RZ ;  /* 0x0000000409097c24 */ /* 0x000fe2000f8e02ff */
[----:B------:R-:W-:Y:S01]  /*4400*/  LEA R152, P3, R10, R126, 0x1 ;  /* 0x0000007e0a987211 */ /* 0x000fe200078608ff */
[----:B------:R-:W-:Y:S01]  /*4410*/  IMAD R11, R11, UR4, RZ ;  /* 0x000000040b0b7c24 */ /* 0x000fe2000f8e02ff */
[----:B------:R0:W5:Y:S01]  /*4420*/  @P5 LDG.E.U16 R82, desc[UR22][R74.64] ;  /* 0x000000164a525981 */ /* 0x000162000c1e1500 */
[----:B------:R-:W-:Y:S01]  /*4430*/  IMAD R16, R16, UR4, RZ ;  /* 0x0000000410107c24 */ /* 0x000fe2000f8e02ff */
[----:B------:R-:W-:Y:S01]  /*4440*/  LEA.HI.X.SX32 R153, R10, R6, 0x1, P3 ;  /* 0x000000060a997211 */ /* 0x000fe200018f0eff */
[----:B------:R-:W-:Y:S01]  /*4450*/  IMAD R12, R12, UR4, RZ ;  /* 0x000000040c0c7c24 */ /* 0x000fe2000f8e02ff */
[----:B------:R-:W-:-:S02]  /*4460*/  LEA R146, P3, R13, R126, 0x1 ;  /* 0x0000007e0d927211 */ /* 0x000fc400078608ff */
[----:B------:R-:W-:Y:S01]  /*4470*/  LEA R154, P5, R9, R126, 0x1 ;  /* 0x0000007e099a7211 */ /* 0x000fe200078a08ff */
[----:B------:R-:W-:Y:S01]  /*4480*/  IMAD R14, R14, UR4, RZ ;  /* 0x000000040e0e7c24 */ /* 0x000fe2000f8e02ff */
[----:B------:R-:W-:Y:S01]  /*4490*/  LEA.HI.X.SX32 R147, R13, R6, 0x1, P3 ;  /* 0x000000060d937211 */ /* 0x000fe200018f0eff */
[----:B------:R-:W-:Y:S01]  /*44a0*/  IMAD R20, R20, UR4, RZ ;  /* 0x0000000414147c24 */ /* 0x000fe2000f8e02ff */
[----:B------:R-:W-:Y:S01]  /*44b0*/  LEA R150, P4, R11, R126, 0x1 ;  /* 0x0000007e0b967211 */ /* 0x000fe200078808ff */
[----:B------:R-:W-:Y:S01]  /*44c0*/  IMAD R15, R15, UR4, RZ ;  /* 0x000000040f0f7c24 */ /* 0x000fe2000f8e02ff */
[----:B------:R-:W-:Y:S02]  /*44d0*/  LEA.HI.X.SX32 R155, R9, R6, 0x1, P5 ;  /* 0x00000006099b7211 */ /* 0x000fe400028f0eff */
[-C--:B------:R-:W-:Y:S02]  /*44e0*/  LEA R140, P3, R16, R126.reuse, 0x1 ;  /* 0x0000007e108c7211 */ /* 0x080fe400078608ff */
[----:B------:R-:W-:Y:S01]  /*44f0*/  LEA R148, P5, R12, R126, 0x1 ;  /* 0x0000007e0c947211 */ /* 0x000fe200078a08ff */
[----:B------:R-:W-:Y:S01]  /*4500*/  VIADD R67, R4, 0x3f ;  /* 0x0000003f04437836 */ /* 0x000fe20000000000 */
[-C--:B------:R-:W-:Y:S01]  /*4510*/  LEA.HI.X.SX32 R151, R11, R6.reuse, 0x1, P4 ;  /* 0x000000060b977211 */ /* 0x080fe200020f0eff */
[----:B------:R-:W-:Y:S01]  /*4520*/  IMAD R17, R17, UR4, RZ ;  /* 0x0000000411117c24 */ /* 0x000fe2000f8e02ff */
[----:B------:R-:W-:Y:S01]  /*4530*/  LEA.HI.X.SX32 R141, R16, R6, 0x1, P3 ;  /* 0x00000006108d7211 */ /* 0x000fe200018f0eff */
[----:B------:R-:W-:Y:S01]  /*4540*/  IMAD R19, R19, UR4, RZ ;  /* 0x0000000413137c24 */ /* 0x000fe2000f8e02ff */
[----:B------:R-:W-:-:S02]  /*4550*/  LEA R144, P4, R14, R126, 0x1 ;  /* 0x0000007e0e907211 */ /* 0x000fc400078808ff */
[----:B------:R-:W-:Y:S02]  /*4560*/  LEA.HI.X.SX32 R149, R12, R6, 0x1, P5 ;  /* 0x000000060c957211 */ /* 0x000fe400028f0eff */
[-C--:B------:R-:W-:Y:S02]  /*4570*/  LEA R134, P3, R20, R126.reuse, 0x1 ;  /* 0x0000007e14867211 */ /* 0x080fe400078608ff */
[----:B------:R-:W-:Y:S01]  /*4580*/  LEA R142, P5, R15, R126, 0x1 ;  /* 0x0000007e0f8e7211 */ /* 0x000fe200078a08ff */
[----:B------:R-:W-:Y:S01]  /*4590*/  IMAD R21, R21, UR4, RZ ;  /* 0x0000000415157c24 */ /* 0x000fe2000f8e02ff */
[-C--:B------:R-:W-:Y:S01]  /*45a0*/  LEA.HI.X.SX32 R145, R14, R6.reuse, 0x1, P4 ;  /* 0x000000060e917211 */ /* 0x080fe200020f0eff */
[----:B------:R-:W-:Y:S01]  /*45b0*/  IMAD R22, R22, UR4, RZ ;  /* 0x0000000416167c24 */ /* 0x000fe2000f8e02ff */
[----:B------:R-:W-:Y:S01]  /*45c0*/  LEA.HI.X.SX32 R135, R20, R6, 0x1, P3 ;  /* 0x0000000614877211 */ /* 0x000fe200018f0eff */
[----:B------:R-:W-:Y:S01]  /*45d0*/  IMAD R23, R23, UR4, RZ ;  /* 0x0000000417177c24 */ /* 0x000fe2000f8e02ff */
[----:B------:R-:W-:Y:S01]  /*45e0*/  LEA R138, P4, R17, R126, 0x1 ;  /* 0x0000007e118a7211 */ /* 0x000fe200078808ff */
[----:B------:R-:W-:Y:S01]  /*45f0*/  IMAD R24, R24, UR4, RZ ;  /* 0x0000000418187c24 */ /* 0x000fe2000f8e02ff */
[----:B------:R-:W-:-:S02]  /*4600*/  LEA.HI.X.SX32 R143, R15, R6, 0x1, P5 ;  /* 0x000000060f8f7211 */ /* 0x000fc400028f0eff */
[----:B------:R-:W-:Y:S01]  /*4610*/  ISETP.GT.AND P3, PT, R67, 0x3f, PT ;  /* 0x0000003f4300780c */ /* 0x000fe20003f64270 */
[----:B------:R-:W-:-:S04]  /*4620*/  @!UP1 UIADD3 UR4, UPT, UPT, -UR7, 0x100000, URZ ;  /* 0x0010000007049890 */ /* 0x000fc8000fffe1ff */
[----:B------:R-:W-:Y:S02]  /*4630*/  @!UP1 USHF.L.U32 UR5, UR4, 0xb, URZ ;  /* 0x0000000b04059899 */ /* 0x000fe400080006ff */
[----:B------:R-:W-:Y:S01]  /*4640*/  @!UP1 USHF.L.U32 UR4, UR4, 0x1, URZ ;  /* 0x0000000104049899 */ /* 0x000fe200080006ff */
[----:B------:R-:W-:Y:S02]  /*4650*/  LEA R136, P5, R19, R126, 0x1 ;  /* 0x0000007e13887211 */ /* 0x000fe400078a08ff */
[----:B------:R-:W-:Y:S02]  /*4660*/  LEA.HI.X.SX32 R139, R17, R6, 0x1, P4 ;  /* 0x00000006118b7211 */ /* 0x000fe400020f0eff */
[----:B------:R-:W-:Y:S02]  /*4670*/  LEA R132, P4, R21, R126, 0x1 ;  /* 0x0000007e15847211 */ /* 0x000fe400078808ff */
[----:B------:R-:W-:Y:S01]  /*4680*/  LEA.HI.X.SX32 R137, R19, R6, 0x1, P5 ;  /* 0x0000000613897211 */ /* 0x000fe200028f0eff */
[----:B------:R-:W-:Y:S01]  /*4690*/  VOTEU.ALL UP1, P1 ;  /* 0x0000000000ff7886 */ /* 0x000fe20000820000 */
[----:B------:R-:W-:-:S02]  /*46a0*/  LEA R130, P5, R22, R126, 0x1 ;  /* 0x0000007e16827211 */ /* 0x000fc400078a08ff */
[----:B------:R-:W-:Y:S02]  /*46b0*/  LEA.HI.X.SX32 R133, R21, R6, 0x1, P4 ;  /* 0x0000000615857211 */ /* 0x000fe400020f0eff */
[C---:B0-----:R-:W-:Y:S01]  /*46c0*/  LEA R74, P4, R23.reuse, R126, 0x1 ;  /* 0x0000007e174a7211 */ /* 0x041fe200078808ff */
[----:B------:R0:W1:Y:S01]  /*46d0*/  @!UP1 SYNCS.EXCH.64 URZ, [UR9+0x2008], UR4 ;  /* 0x0020080409ff95b2 */ /* 0x0000620008000100 */
[----:B------:R-:W-:Y:S02]  /*46e0*/  LEA.HI.X.SX32 R131, R22, R6, 0x1, P5 ;  /* 0x0000000616837211 */ /* 0x000fe400028f0eff */
[----:B------:R-:W-:Y:S02]  /*46f0*/  LEA R126, P5, R24, R126, 0x1 ;  /* 0x0000007e187e7211 */ /* 0x000fe400078a08ff */
[----:B------:R-:W-:Y:S02]  /*4700*/  LEA.HI.X.SX32 R75, R23, R6, 0x1, P4 ;  /* 0x00000006174b7211 */ /* 0x000fe400020f0eff */
[----:B------:R-:W-:-:S02]  /*4710*/  ISETP.LT.AND P4, PT, R49, R4, P3 ;  /* 0x000000043100720c */ /* 0x000fc40001f81270 */
[----:B------:R-:W-:Y:S01]  /*4720*/  LEA.HI.X.SX32 R127, R24, R6, 0x1, P5 ;  /* 0x00000006187f7211 */ /* 0x000fe200028f0eff */
[----:B0-----:R-:W-:Y:S10]  /*4730*/  @!P3 BRA `(.L_x_6) ;  /* 0x000000000084b947 */ /* 0x001ff40003800000 */
[----:B-----5:R-:W-:Y:S02]  /*4740*/  PRMT R4, R122, 0x5410, R5 ;  /* 0x000054107a047816 */ /* 0x020fe40000000005 */
[----:B------:R-:W-:Y:S02]  /*4750*/  PRMT R5, R27, 0x5410, R62 ;  /* 0x000054101b057816 */ /* 0x000fe4000000003e */
[----:B------:R-:W-:Y:S02]  /*4760*/  PRMT R6, R28, 0x5410, R55 ;  /* 0x000054101c067816 */ /* 0x000fe40000000037 */
[----:B------:R-:W-:Y:S02]  /*4770*/  PRMT R9, R31, 0x5410, R94 ;  /* 0x000054101f097816 */ /* 0x000fe4000000005e */
[----:B------:R-:W-:Y:S02]  /*4780*/  PRMT R11, R65, 0x5410, R18 ;  /* 0x00005410410b7816 */ /* 0x000fe40000000012 */
[----:B------:R-:W-:-:S02]  /*4790*/  PRMT R12, R32, 0x5410, R25 ;  /* 0x00005410200c7816 */ /* 0x000fc40000000019 */
[----:B------:R-:W-:Y:S02]  /*47a0*/  PRMT R13, R26, 0x5410, R29 ;  /* 0x000054101a0d7816 */ /* 0x000fe4000000001d */
        /* <DEDUP_REMOVED lines=24> */
[----:B------:R-:W-:-:S04]  /*4930*/  PRMT R35, R72, 0x5410, R73 ;  /* 0x0000541048237816 */ /* 0x000fc80000000049 */
[----:B------:R0:W-:Y:S03]  /*4940*/  STTM.x32 tmem[UR10+0x20], R4 ;  /* 0x00002004000079ed */ /* 0x0001e600082c000a */
.L_x_6:
[----:B------:R-:W2:Y:S01]  /*4950*/  FENCE.VIEW.ASYNC.T ;  /* 0x00000000000073c6 */ /* 0x000ea20000000200 */
[----:B0-----:R-:W-:Y:S01]  /*4960*/  PRMT R6, RZ, 0x7610, R6 ;  /* 0x00007610ff067816 */ /* 0x001fe20000000006 */
[----:B-12---:R-:W-:Y:S01]  /*4970*/  BAR.SYNC.DEFER_BLOCKING 0x0 ;  /* 0x0000000000007b1d */ /* 0x006fe20000010000 */
[----:B------:R-:W-:Y:S02]  /*4980*/  PRMT R10, RZ, 0x7610, R10 ;  /* 0x00007610ff0a7816 */ /* 0x000fe4000000000a */
[----:B------:R-:W-:Y:S02]  /*4990*/  PRMT R14, RZ, 0x7610, R14 ;  /* 0x00007610ff0e7816 */ /* 0x000fe4000000000e */
[----:B-----5:R-:W-:Y:S02]  /*49a0*/  PRMT R18, RZ, 0x7610, R18 ;  /* 0x00007610ff127816 */ /* 0x020fe40000000012 */
[----:B------:R-:W-:Y:S02]  /*49b0*/  PRMT R5, RZ, 0x7610, R5 ;  /* 0x00007610ff057816 */ /* 0x000fe40000000005 */
[----:B------:R-:W-:-:S02]  /*49c0*/  PRMT R9, RZ, 0x7610, R9 ;  /* 0x00007610ff097816 */ /* 0x000fc40000000009 */
[----:B------:R-:W-:Y:S02]  /*49d0*/  PRMT R13, RZ, 0x7610, R13 ;  /* 0x00007610ff0d7816 */ /* 0x000fe4000000000d */
[----:B------:R-:W-:Y:S01]  /*49e0*/  PRMT R17, RZ, 0x7610, R17 ;  /* 0x00007610ff117816 */ /* 0x000fe20000000011 */
[----:B------:R-:W-:Y:S01]  /*49f0*/  IMAD.MOV.U32 R128, RZ, RZ, R74 ;  /* 0x000000ffff807224 */ /* 0x000fe200078e004a */
[----:B------:R-:W-:Y:S01]  /*4a00*/  PRMT R8, RZ, 0x7610, R8 ;  /* 0x00007610ff087816 */ /* 0x000fe20000000008 */
[----:B------:R-:W-:Y:S01]  /*4a10*/  IMAD.MOV.U32 R129, RZ, RZ, R75 ;  /* 0x000000ffff817224 */ /* 0x000fe200078e004b */
[----:B------:R-:W-:Y:S01]  /*4a20*/  PRMT R12, RZ, 0x7610, R12 ;  /* 0x00007610ff0c7816 */ /* 0x000fe2000000000c */
[----:B------:R-:W0:Y:S01]  /*4a30*/  LDCU UR5, c[0x0][0x3a0] ;  /* 0x00007400ff0577ac */ /* 0x000e220008000800 */
[----:B------:R-:W-:Y:S02]  /*4a40*/  PRMT R16, RZ, 0x7610, R16 ;  /* 0x00007610ff107816 */ /* 0x000fe40000000010 */
[----:B------:R-:W-:-:S02]  /*4a50*/  PRMT R20, RZ, 0x7610, R20 ;  /* 0x00007610ff147816 */ /* 0x000fc40000000014 */
[----:B------:R-:W-:Y:S01]  /*4a60*/  PRMT R7, RZ, 0x7610, R7 ;  /* 0x00007610ff077816 */ /* 0x000fe20000000007 */
[----:B------:R-:W2:Y:S01]  /*4a70*/  @P4 LDG.E.U16 R6, desc[UR22][R156.64] ;  /* 0x000000169c064981 */ /* 0x000ea2000c1e1500 */
[----:B------:R-:W-:Y:S02]  /*4a80*/  PRMT R11, RZ, 0x7610, R11 ;  /* 0x00007610ff0b7816 */ /* 0x000fe4000000000b */
[----:B------:R-:W-:Y:S01]  /*4a90*/  PRMT R15, RZ, 0x7610, R15 ;  /* 0x00007610ff0f7816 */ /* 0x000fe2000000000f */
[----:B------:R-:W3:Y:S01]  /*4aa0*/  @P4 LDG.E.U16 R10, desc[UR22][R148.64] ;  /* 0x00000016940a4981 */ /* 0x000ee2000c1e1500 */
[----:B------:R-:W-:-:S03]  /*4ab0*/  PRMT R19, RZ, 0x7610, R19 ;  /* 0x00007610ff137816 */ /* 0x000fc60000000013 */
[----:B------:R-:W4:Y:S04]  /*4ac0*/  @P4 LDG.E.U16 R14, desc[UR22][R140.64] ;  /* 0x000000168c0e4981 */ /* 0x000f28000c1e1500 */
        /* <DEDUP_REMOVED lines=12> */
[----:B------:R-:W4:Y:S01]  /*4b90*/  @P4 LDG.E.U16 R19, desc[UR22][R126.64] ;  /* 0x000000167e134981 */ /* 0x000f22000c1e1500 */
[----:B------:R-:W-:-:S02]  /*4ba0*/  SHF.R.S32.HI R4, RZ, 0x1f, R53 ;  /* 0x0000001fff047819 */ /* 0x000fc40000011435 */
[----:B------:R-:W-:Y:S01]  /*4bb0*/  SHF.R.S32.HI R21, RZ, 0x6, R50 ;  /* 0x00000006ff157819 */ /* 0x000fe20000011432 */
[----:B------:R-:W-:Y:S01]  /*4bc0*/  IMAD.SHL.U32 R50, R106, 0x40, RZ ;  /* 0x000000406a327824 */ /* 0x000fe200078e00ff */
[----:B------:R-:W-:Y:S02]  /*4bd0*/  SHF.L.U64.HI R53, R53, 0x1, R4 ;  /* 0x0000000135357819 */ /* 0x000fe40000010204 */
[----:B------:R-:W-:Y:S01]  /*4be0*/  SGXT R4, R21, 0x1 ;  /* 0x000000011504781a */ /* 0x000fe20000000200 */
[----:B------:R-:W-:Y:S02]  /*4bf0*/  IMAD.SHL.U32 R21, R49, 0x2, RZ ;  /* 0x0000000231157824 */ /* 0x000fe400078e00ff */
[----:B------:R-:W-:Y:S01]  /*4c00*/  IMAD.WIDE R52, R50, 0x2, R52 ;  /* 0x0000000232347825 */ /* 0x000fe200078e0234 */
[----:B------:R-:W-:Y:S02]  /*4c10*/  ISETP.NE.U32.AND P0, PT, R51, RZ, PT ;  /* 0x000000ff3300720c */ /* 0x000fe40003f05070 */
[----:B------:R-:W-:-:S02]  /*4c20*/  LOP3.LUT R51, R21, 0x90, R4, 0x78, !PT ;  /* 0x0000009015337812 */ /* 0x000fc400078e7804 */
[----:B------:R-:W-:Y:S02]  /*4c30*/  IADD3 R160, P3, PT, R52, UR12, RZ ;  /* 0x0000000c34a07c10 */ /* 0x000fe4000ff7e0ff */
[----:B------:R-:W-:Y:S02]  /*4c40*/  LOP3.LUT R52, R51, 0x20, RZ, 0x3c, !PT ;  /* 0x0000002033347812 */ /* 0x000fe400078e3cff */
[----:B------:R-:W-:Y:S02]  /*4c50*/  IADD3.X R161, PT, PT, R53, UR13, RZ, P3, !PT ;  /* 0x0000000d35a17c10 */ /* 0x000fe40009ffe4ff */
[C---:B------:R-:W-:Y:S02]  /*4c60*/  LOP3.LUT R53, R51.reuse, 0x40, RZ, 0x3c, !PT ;  /* 0x0000004033357812 */ /* 0x040fe400078e3cff */
[----:B------:R-:W-:Y:S01]  /*4c70*/  LOP3.LUT R54, R51, 0x60, RZ, 0x3c, !PT ;  /* 0x0000006033367812 */ /* 0x000fe200078e3cff */
[----:B0-----:R-:W-:-:S04]  /*4c80*/  UIADD3 UR11, UPT, UPT, UR5, 0x3f, URZ ;  /* 0x0000003f050b7890 */ /* 0x001fc8000fffe0ff */
[----:B------:R-:W-:-:S04]  /*4c90*/  USHF.R.S32.HI UR7, URZ, 0x1f, UR11 ;  /* 0x0000001fff077899 */ /* 0x000fc8000801140b */
[----:B------:R-:W-:Y:S02]  /*4ca0*/  ULEA.HI UR7, UR7, UR11, URZ, 0x6 ;  /* 0x0000000b07077291 */ /* 0x000fe4000f8f30ff */
[----:B------:R-:W-:Y:S02]  /*4cb0*/  UIADD3 UR5, UPT, UPT, UR9, 0x1000, URZ ;  /* 0x0000100009057890 */ /* 0x000fe4000fffe0ff */
[----:B------:R-:W-:Y:S01]  /*4cc0*/  USHF.R.S32.HI UR7, URZ, 0x6, UR7 ;  /* 0x00000006ff077899 */ /* 0x000fe20008011407 */
[----:B------:R-:W-:Y:S01]  /*4cd0*/  ISETP.LT.OR P2, PT, R67, 0x40, P0 ;  /* 0x000000404300780c */ /* 0x000fe20000741670 */
[----:B------:R-:W-:Y:S02]  /*4ce0*/  USHF.R.U32.HI UR5, URZ, 0x4, UR5 ;  /* 0x00000004ff057899 */ /* 0x000fe40008011605 */
[----:B------:R-:W-:Y:S02]  /*4cf0*/  UISETP.LT.AND UP1, UPT, UR7, 0x1, UPT ;  /* 0x000000010700788c */ /* 0x000fe4000bf21270 */
[----:B------:R-:W-:-:S02]  /*4d00*/  USGXT.U32 UR18, UR5, 0xe ;  /* 0x0000000e0512789a */ /* 0x000fc40008000000 */
[----:B------:R-:W-:Y:S02]  /*4d10*/  USEL UR5, UR7, 0x1, !UP1 ;  /* 0x0000000107057887 */ /* 0x000fe4000c800000 */
[----:B------:R-:W-:Y:S02]  /*4d20*/  UIADD3 UR14, UP1, UPT, UR18, 0x2, URZ ;  /* 0x00000002120e7890 */ /* 0x000fe4000ff3e0ff */
[----:B------:R-:W-:Y:S01]  /*4d30*/  UIADD3 UR7, UPT, UPT, UR5, -0x1, URZ ;  /* 0xffffffff05077890 */ /* 0x000fe2000fffe0ff */
[C---:B------:R-:W-:Y:S01]  /*4d40*/  IMAD R84, R106.reuse, 0x2b, RZ ;  /* 0x0000002b6a547824 */ /* 0x040fe200078e02ff */
[----:B------:R-:W-:Y:S01]  /*4d50*/  UMOV UR4, URZ ;  /* 0x000000ff00047c82 */ /* 0x000fe20008000000 */
[C---:B------:R-:W-:Y:S01]  /*4d60*/  IMAD R85, R106.reuse, 0x2c, RZ ;  /* 0x0000002c6a557824 */ /* 0x040fe200078e02ff */
[----:B------:R-:W-:Y:S01]  /*4d70*/  UIADD3.X UR15, UPT, UPT, UR4, 0x40004040, URZ, UP1, !UPT ;  /* 0x40004040040f7890 */ /* 0x000fe20008ffe4ff */
[C---:B------:R-:W-:Y:S02]  /*4d80*/  IMAD R86, R106.reuse, 0x2d, RZ ;  /* 0x0000002d6a567824 */ /* 0x040fe400078e02ff */
[----:B------:R-:W-:-:S02]  /*4d90*/  IMAD R87, R106, 0x2e, RZ ;  /* 0x0000002e6a577824 */ /* 0x000fc400078e02ff */
[C---:B------:R-:W-:Y:S02]  /*4da0*/  IMAD R88, R106.reuse, 0x2f, RZ ;  /* 0x0000002f6a587824 */ /* 0x040fe400078e02ff */
[C---:B------:R-:W-:Y:S02]  /*4db0*/  IMAD R89, R106.reuse, 0x30, RZ ;  /* 0x000000306a597824 */ /* 0x040fe400078e02ff */
[C---:B------:R-:W-:Y:S02]  /*4dc0*/  IMAD R90, R106.reuse, 0x31, RZ ;  /* 0x000000316a5a7824 */ /* 0x040fe400078e02ff */
[C---:B------:R-:W-:Y:S02]  /*4dd0*/  IMAD R91, R106.reuse, 0x32, RZ ;  /* 0x000000326a5b7824 */ /* 0x040fe400078e02ff */
        /* <DEDUP_REMOVED lines=10> */
[C---:B------:R-:W-:Y:S01]  /*4e80*/  IMAD R102, R106.reuse, 0x3d, RZ ;  /* 0x0000003d6a667824 */ /* 0x040fe200078e02ff */
[----:B------:R-:W-:Y:S02]  /*4e90*/  UISETP.NE.U32.AND UP1, UPT, UR7, URZ, UPT ;  /* 0x000000ff0700728c */ /* 0x000fe4000bf25070 */
[----:B------:R-:W-:Y:S01]  /*4ea0*/  UIADD3 UR11, UPT, UPT, UR8, 0x20, URZ ;  /* 0x00000020080b7890 */ /* 0x000fe2000fffe0ff */
[----:B------:R-:W-:Y:S01]  /*4eb0*/  IMAD.SHL.U32 R55, R107, 0x40, RZ ;  /* 0x000000406b377824 */ /* 0x000fe200078e00ff */
[----:B------:R-:W-:Y:S01]  /*4ec0*/  SHF.R.S32.HI R4, RZ, 0x1f, R85 ;  /* 0x0000001fff047819 */ /* 0x000fe20000011455 */
[C---:B------:R-:W-:Y:S01]  /*4ed0*/  IMAD R56, R106.reuse, 0xf, RZ ;  /* 0x0000000f6a387824 */ /* 0x040fe200078e02ff */
[----:B------:R-:W-:Y:S01]  /*4ee0*/  SHF.R.S32.HI R21, RZ, 0x1f, R100 ;  /* 0x0000001fff157819 */ /* 0x000fe20000011464 */
[C---:B------:R-:W-:Y:S01]  /*4ef0*/  IMAD.SHL.U32 R57, R106.reuse, 0x10, RZ ;  /* 0x000000106a397824 */ /* 0x040fe200078e00ff */
[----:B------:R-:W-:Y:S01]  /*4f00*/  SHF.R.S32.HI R23, RZ, 0x1f, R102 ;  /* 0x0000001fff177819 */ /* 0x000fe20000011466 */
        /* <DEDUP_REMOVED lines=15> */
[C---:B------:R-:W-:Y:S02]  /*5000*/  IMAD.SHL.U32 R73, R106.reuse, 0x20, RZ ;  /* 0x000000206a497824 */ /* 0x040fe400078e00ff */
        /* <DEDUP_REMOVED lines=11> */
[----:B------:R-:W-:Y:S01]  /*50c0*/  IMAD R105, R106, 0x3f, RZ ;  /* 0x0000003f6a697824 */ /* 0x000fe200078e02ff */
[----:B--2---:R-:W-:Y:S04]  /*50d0*/  STS.U16 [R51+UR9], R6 ;  /* 0x0000000633007988 */ /* 0x004fe80008000409 */
[----:B---3--:R-:W-:Y:S04]  /*50e0*/  STS.U16 [R51+UR9+0x400], R10 ;  /* 0x0004000a33007988 */ /* 0x008fe80008000409 */
[----:B----4-:R-:W-:Y:S04]  /*50f0*/  STS.U16 [R51+UR9+0x800], R14 ;  /* 0x0008000e33007988 */ /* 0x010fe80008000409 */
[----:B------:R-:W-:Y:S04]  /*5100*/  STS.U16 [R51+UR9+0xc00], R18 ;  /* 0x000c001233007988 */ /* 0x000fe80008000409 */
[----:B------:R0:W-:Y:S04]  /*5110*/  STS.U16 [R52+UR9+0x100], R5 ;  /* 0x0001000534007988 */ /* 0x0001e80008000409 */
[----:B------:R-:W-:Y:S04]  /*5120*/  STS.U16 [R52+UR9+0x500], R9 ;  /* 0x0005000934007988 */ /* 0x000fe80008000409 */
[----:B------:R-:W-:Y:S04]  /*5130*/  STS.U16 [R52+UR9+0x900], R13 ;  /* 0x0009000d34007988 */ /* 0x000fe80008000409 */
[----:B------:R-:W-:Y:S04]  /*5140*/  STS.U16 [R52+UR9+0xd00], R17 ;  /* 0x000d001134007988 */ /* 0x000fe80008000409 */
[----:B------:R-:W-:Y:S04]  /*5150*/  STS.U16 [R53+UR9+0x200], R8 ;  /* 0x0002000835007988 */ /* 0x000fe80008000409 */
[----:B------:R-:W-:Y:S04]  /*5160*/  STS.U16 [R53+UR9+0x600], R12 ;  /* 0x0006000c35007988 */ /* 0x000fe80008000409 */
[----:B------:R-:W-:Y:S04]  /*5170*/  STS.U16 [R53+UR9+0xa00], R16 ;  /* 0x000a001035007988 */ /* 0x000fe80008000409 */
[----:B------:R-:W-:Y:S04]  /*5180*/  STS.U16 [R53+UR9+0xe00], R20 ;  /* 0x000e001435007988 */ /* 0x000fe80008000409 */
[----:B------:R1:W-:Y:S04]  /*5190*/  STS.U16 [R54+UR9+0x300], R7 ;  /* 0x0003000736007988 */ /* 0x0003e80008000409 */
[----:B------:R2:W-:Y:S04]  /*51a0*/  STS.U16 [R54+UR9+0x700], R11 ;  /* 0x0007000b36007988 */ /* 0x0005e80008000409 */
[----:B------:R3:W-:Y:S04]  /*51b0*/  STS.U16 [R54+UR9+0xb00], R15 ;  /* 0x000b000f36007988 */ /* 0x0007e80008000409 */
[----:B------:R4:W-:Y:S01]  /*51c0*/  STS.U16 [R54+UR9+0xf00], R19 ;  /* 0x000f001336007988 */ /* 0x0009e20008000409 */
[----:B------:R0:W-:Y:S06]  /*51d0*/  MEMBAR.ALL.CTA ;  /* 0x0000000000007992 */ /* 0x0001ec0000008000 */
[----:B0-----:R-:W0:Y:S01]  /*51e0*/  FENCE.VIEW.ASYNC.S ;  /* 0x00000000000073c6 */ /* 0x001e220000000000 */
[----:B------:R-:W-:-:S02]  /*51f0*/  SHF.R.S32.HI R5, RZ, 0x1f, R106 ;  /* 0x0000001fff057819 */ /* 0x000fc4000001146a */
[----:B-1----:R-:W-:Y:S02]  /*5200*/  SHF.R.S32.HI R7, RZ, 0x1f, R86 ;  /* 0x0000001fff077819 */ /* 0x002fe40000011456 */
[----:B------:R-:W-:Y:S02]  /*5210*/  SHF.L.U64.HI R104, R106, 0x1, R5 ;  /* 0x000000016a687819 */ /* 0x000fe40000010205 */
[----:B------:R-:W-:Y:S02]  /*5220*/  SHF.R.S32.HI R5, RZ, 0x1f, R84 ;  /* 0x0000001fff057819 */ /* 0x000fe40000011454 */
[----:B------:R-:W-:Y:S02]  /*5230*/  SHF.R.S32.HI R6, RZ, 0x1f, R87 ;  /* 0x0000001fff067819 */ /* 0x000fe40000011457 */
[----:B------:R-:W-:Y:S02]  /*5240*/  SHF.R.S32.HI R9, RZ, 0x1f, R88 ;  /* 0x0000001fff097819 */ /* 0x000fe40000011458 */
[----:B------:R-:W-:-:S02]  /*5250*/  SHF.R.S32.HI R8, RZ, 0x1f, R89 ;  /* 0x0000001fff087819 */ /* 0x000fc40000011459 */
[----:B--2---:R-:W-:Y:S02]  /*5260*/  SHF.R.S32.HI R11, RZ, 0x1f, R90 ;  /* 0x0000001fff0b7819 */ /* 0x004fe4000001145a */
[----:B------:R-:W-:Y:S02]  /*5270*/  SHF.R.S32.HI R10, RZ, 0x1f, R91 ;  /* 0x0000001fff0a7819 */ /* 0x000fe4000001145b */
[----:B------:R-:W-:Y:S02]  /*5280*/  SHF.R.S32.HI R13, RZ, 0x1f, R92 ;  /* 0x0000001fff0d7819 */ /* 0x000fe4000001145c */
[----:B------:R-:W-:Y:S02]  /*5290*/  SHF.R.S32.HI R12, RZ, 0x1f, R93 ;  /* 0x0000001fff0c7819 */ /* 0x000fe4000001145d */
[----:B---3--:R-:W-:Y:S02]  /*52a0*/  SHF.R.S32.HI R15, RZ, 0x1f, R94 ;  /* 0x0000001fff0f7819 */ /* 0x008fe4000001145e */
[----:B------:R-:W-:-:S02]  /*52b0*/  SHF.R.S32.HI R14, RZ, 0x1f, R95 ;  /* 0x0000001fff0e7819 */ /* 0x000fc4000001145f */
[----:B------:R-:W-:Y:S02]  /*52c0*/  SHF.R.S32.HI R17, RZ, 0x1f, R96 ;  /* 0x0000001fff117819 */ /* 0x000fe40000011460 */
[----:B------:R-:W-:Y:S02]  /*52d0*/  SHF.R.S32.HI R16, RZ, 0x1f, R97 ;  /* 0x0000001fff107819 */ /* 0x000fe40000011461 */
[----:B----4-:R-:W-:Y:S02]  /*52e0*/  SHF.R.S32.HI R19, RZ, 0x1f, R98 ;  /* 0x0000001fff137819 */ /* 0x010fe40000011462 */
[----:B------:R-:W-:Y:S02]  /*52f0*/  SHF.R.S32.HI R18, RZ, 0x1f, R99 ;  /* 0x0000001fff127819 */ /* 0x000fe40000011463 */
[----:B------:R-:W-:Y:S01]  /*5300*/  SHF.R.S32.HI R20, RZ, 0x1f, R101 ;  /* 0x0000001fff147819 */ /* 0x000fe20000011465 */
[----:B0-----:R-:W-:Y:S06]  /*5310*/  BAR.SYNC.DEFER_BLOCKING 0x0 ;  /* 0x0000000000007b1d */ /* 0x001fec0000010000 */
[----:B------:R-:W-:Y:S05]  /*5320*/  @P2 BRA `(.L_x_7) ;  /* 0x0000000000702947 */ /* 0x000fea0003800000 */
[----:B------:R-:W-:Y:S01]  /*5330*/  USHF.R.U32.HI UR12, URZ, 0x4, UR9 ;  /* 0x00000004ff0c7899 */ /* 0x000fe20008011609 */
[----:B------:R-:W-:Y:S01]  /*5340*/  UMOV UR4, URZ ;  /* 0x000000ff00047c82 */ /* 0x000fe20008000000 */
[----:B------:R-:W-:Y:S02]  /*5350*/  UIADD3 UR16, UPT, UPT, UR8, 0x28, URZ ;  /* 0x0000002808107890 */ /* 0x000fe4000fffe0ff */
[----:B------:R-:W-:Y:S02]  /*5360*/  USGXT.U32 UR12, UR12, 0xe ;  /* 0x0000000e0c0c789a */ /* 0x000fe40008000000 */
[----:B------:R-:W-:Y:S02]  /*5370*/  UIADD3 UR17, UPT, UPT, UR8, 0x30, URZ ;  /* 0x0000003008117890 */ /* 0x000fe4000fffe0ff */
[----:B------:R-:W-:Y:S02]  /*5380*/  UIADD3 UR26, UP2, UPT, UR12, 0x2, URZ ;  /* 0x000000020c1a7890 */ /* 0x000fe4000ff5e0ff */
[----:B------:R-:W-:-:S02]  /*5390*/  UIADD3 UR19, UPT, UPT, UR8, 0x38, URZ ;  /* 0x0000003808137890 */ /* 0x000fc4000fffe0ff */
[----:B------:R-:W-:Y:S01]  /*53a0*/  UIADD3.X UR27, UPT, UPT, UR4, 0x40004040, URZ, UP2, !UPT ;  /* 0x40004040041b7890 */ /* 0x000fe200097fe4ff */
[----:B------:R-:W-:Y:S01]  /*53b0*/  UMOV UR28, 0x0 ;  /* 0x00000000001c7882 */ /* 0x000fe20000000000 */
[----:B------:R-:W-:Y:S02]  /*53c0*/  UMOV UR29, 0x8080490 ;  /* 0x08080490001d7882 */ /* 0x000fe40000000000 */
[----:B------:R-:W-:Y:S02]  /*53d0*/  UIADD3.64 UR20, UPT, UPT, UR26, 0x2, URZ ;  /* 0x000000021a147897 */ /* 0x000fe4000fffe0ff */
[----:B------:R-:W-:Y:S01]  /*53e0*/  UIADD3.64 UR24, UPT, UPT, UR26, 0x4, URZ ;  /* 0x000000041a187897 */ /* 0x000fe2000fffe0ff */
[----:B------:R-:W-:Y:S01]  /*53f0*/  UMOV UR13, 0x40004040 ;  /* 0x40004040000d7882 */ /* 0x000fe20000000000 */
[----:B------:R-:W-:Y:S01]  /*5400*/  UMOV UR30, 0x0 ;  /* 0x00000000001e7882 */ /* 0x000fe20000000000 */
[----:B------:R-:W-:Y:S01]  /*5410*/  UMOV UR31, 0x8080490 ;  /* 0x08080490001f7882 */ /* 0x000fe20000000000 */
[----:B------:R-:W-:Y:S01]  /*5420*/  UMOV UR32, 0x0 ;  /* 0x0000000000207882 */ /* 0x000fe20000000000 */
[----:B------:R-:W-:Y:S01]  /*5430*/  UMOV UR33, 0x8080490 ;  /* 0x0808049000217882 */ /* 0x000fe20000000000 */
[----:B------:R-:W-:Y:S01]  /*5440*/  UMOV UR4, UR6 ;  /* 0x0000000600047c82 */ /* 0x000fe20008000000 */
[----:B------:R-:W-:Y:S01]  /*5450*/  UMOV UR5, URZ ;  /* 0x000000ff00057c82 */ /* 0x000fe20008000000 */
[----:B------:R0:W-:Y:S01]  /*5460*/  UTCHMMA tmem[UR11], gdesc[UR12], tmem[UR8], tmem[UR28], idesc[UR29], !UPT ;  /* 0x00ff1c0c0b0079ea */ /* 0x0001e2000f800008 */
[----:B------:R-:W-:Y:S01]  /*5470*/  UMOV UR34, 0x0 ;  /* 0x0000000000227882 */ /* 0x000fe20000000000 */
[----:B------:R-:W-:Y:S01]  /*5480*/  UMOV UR35, 0x8080490 ;  /* 0x0808049000237882 */ /* 0x000fe20000000000 */
[----:B------:R0:W-:Y:S01]  /*5490*/  UTCHMMA tmem[UR16], gdesc[UR26], tmem[UR8], tmem[UR30], idesc[UR31], UPT ;  /* 0x00ff1e1a100079ea */ /* 0x0001e2000b800008 */
[----:B------:R-:W-:Y:S01]  /*54a0*/  UMOV UR4, UR4 ;  /* 0x0000000400047c82 */ /* 0x000fe20008000000 */
[----:B------:R0:W-:Y:S01]  /*54b0*/  UTCHMMA tmem[UR17], gdesc[UR20], tmem[UR8], tmem[UR32], idesc[UR33], UPT ;  /* 0x00ff2014110079ea */ /* 0x0001e2000b800008 */
[----:B------:R0:W-:Y:S01]  /*54c0*/  UTCHMMA tmem[UR19], gdesc[UR24], tmem[UR8], tmem[UR34], idesc[UR35], UPT ;  /* 0x00ff2218130079ea */ /* 0x0001e2000b800008 */
[----:B------:R0:W-:Y:S01]  /*54d0*/  UTCBAR [UR4], URZ ;  /* 0x000000ff040073e9 */ /* 0x0001e200080000ff */
[----:B------:R-:W-:Y:S01]  /*54e0*/  NOP ;  /* 0x0000000000007918 */ /* 0x000fe20000000000 */
.L_x_7:
[----:B------:R-:W-:Y:S01]  /*54f0*/  SHF.R.S32.HI R22, RZ, 0x1f, R103 ;  /* 0x0000001fff167819 */ /* 0x000fe20000011467 */
[----:B0-----:R-:W-:Y:S01]  /*5500*/  UMOV UR4, URZ ;  /* 0x000000ff00047c82 */ /* 0x001fe20008000000 */
[----:B------:R-:W-:Y:S01]  /*5510*/  SHF.R.S32.HI R158, RZ, 0x1f, R105 ;  /* 0x0000001fff9e7819 */ /* 0x000fe20000011469 */
[----:B------:R-:W-:Y:S06]  /*5520*/  BRA.U !UP1, `(.L_x_8) ;  /* 0x0000002509147547 */ /* 0x000fec000b800000 */
[----:B------:R-:W-:Y:S01]  /*5530*/  SHF.L.U64.HI R106, R84, 0x1, R5 ;  /* 0x00000001546a7819 */ /* 0x000fe20000010205 */
[----:B------:R-:W-:Y:S01]  /*5540*/  UIADD3.64 UR24, UPT, UPT, UR14, 0x2, URZ ;  /* 0x000000020e187897 */ /* 0x000fe2000fffe0ff */
[----:B------:R-:W-:Y:S01]  /*5550*/  SHF.L.U64.HI R107, R85, 0x1, R4 ;  /* 0x00000001556b7819 */ /* 0x000fe20000010204 */
[----:B------:R-:W-:Y:S01]  /*5560*/  UIADD3.64 UR26, UPT, UPT, UR14, 0x4, URZ ;  /* 0x000000040e1a7897 */ /* 0x000fe2000fffe0ff */
[----:B------:R-:W-:Y:S01]  /*5570*/  SHF.L.U64.HI R108, R86, 0x1, R7 ;  /* 0x00000001566c7819 */ /* 0x000fe20000010207 */
[----:B------:R-:W-:Y:S01]  /*5580*/  UMOV UR19, UR7 ;  /* 0x0000000700137c82 */ /* 0x000fe20008000000 */
[----:B------:R-:W-:Y:S01]  /*5590*/  SHF.L.U64.HI R109, R87, 0x1, R6 ;  /* 0x00000001576d7819 */ /* 0x000fe20000010206 */
[----:B------:R-:W-:Y:S01]  /*55a0*/  UMOV UR20, 0x1 ;  /* 0x0000000100147882 */ /* 0x000fe20000000000 */
[----:B------:R-:W-:Y:S01]  /*55b0*/  SHF.L.U64.HI R110, R88, 0x1, R9 ;  /* 0x00000001586e7819 */ /* 0x000fe20000010209 */
[----:B------:R-:W-:Y:S01]  /*55c0*/  UMOV UR5, URZ ;  /* 0x000000ff00057c82 */ /* 0x000fe20008000000 */
[----:B------:R-:W-:-:S02]  /*55d0*/  SHF.L.U64.HI R111, R89, 0x1, R8 ;  /* 0x00000001596f7819 */ /* 0x000fc40000010208 */
[----:B------:R-:W-:Y:S02]  /*55e0*/  SHF.L.U64.HI R112, R90, 0x1, R11 ;  /* 0x000000015a707819 */ /* 0x000fe4000001020b */
[----:B------:R-:W-:Y:S02]  /*55f0*/  SHF.L.U64.HI R113, R91, 0x1, R10 ;  /* 0x000000015b717819 */ /* 0x000fe4000001020a */
[----:B------:R-:W-:Y:S02]  /*5600*/  SHF.L.U64.HI R114, R92, 0x1, R13 ;  /* 0x000000015c727819 */ /* 0x000fe4000001020d */
[----:B------:R-:W-:Y:S02]  /*5610*/  SHF.L.U64.HI R115, R93, 0x1, R12 ;  /* 0x000000015d737819 */ /* 0x000fe4000001020c */
[----:B------:R-:W-:Y:S02]  /*5620*/  SHF.L.U64.HI R116, R94, 0x1, R15 ;  /* 0x000000015e747819 */ /* 0x000fe4000001020f */
        /* <DEDUP_REMOVED lines=9> */
[----:B------:R-:W-:-:S07]  /*56c0*/  SHF.L.U64.HI R158, R105, 0x1, R158 ;  /* 0x00000001699e7819 */ /* 0x000fce000001029e */
.L_x_11:
[----:B------:R-:W-:Y:S02]  /*56d0*/  ISETP.GT.AND P5, PT, R44, 0x2b, PT ;  /* 0x0000002b2c00780c */ /* 0x000fe40003fa4270 */
[-C--:B0-----:R-:W-:Y:S02]  /*56e0*/  LEA R4, P2, R84, R160.reuse, 0x1 ;  /* 0x000000a054047211 */ /* 0x081fe400078408ff */
[----:B------:R-:W-:Y:S02]  /*56f0*/  PRMT R25, RZ, 0x7610, R25 ;  /* 0x00007610ff197816 */ /* 0x000fe40000000019 */
[C---:B------:R-:W-:Y:S01]  /*5700*/  ISETP.GT.AND P4, PT, R44.reuse, 0x2c, PT ;  /* 0x0000002c2c00780c */ /* 0x040fe20003f84270 */
[----:B------:R-:W-:Y:S01]  /*5710*/  IMAD.X R5, R161, 0x1, R106, P2 ;  /* 0x00000001a1057824 */ /* 0x000fe200010e066a */
[----:B------:R-:W-:Y:S02]  /*5720*/  LEA R6, P2, R85, R160, 0x1 ;  /* 0x000000a055067211 */ /* 0x000fe400078408ff */
[----:B------:R-:W-:-:S03]  /*5730*/  ISETP.GT.AND P3, PT, R44, 0x2d, PT ;  /* 0x0000002d2c00780c */ /* 0x000fc60003f64270 */
[----:B------:R0:W5:Y:S01]  /*5740*/  @P5 LDG.E.U16 R25, desc[UR22][R4.64] ;  /* 0x0000001604195981 */ /* 0x000162000c1e1500 */
[-C--:B------:R-:W-:Y:S01]  /*5750*/  LEA R8, P5, R86, R160.reuse, 0x1 ;  /* 0x000000a056087211 */ /* 0x080fe200078a08ff */
[C---:B------:R-:W-:Y:S01]  /*5760*/  IMAD.X R7, R161.reuse, 0x1, R107, P2 ;  /* 0x00000001a1077824 */ /* 0x040fe200010e066b */
[----:B------:R-:W-:Y:S02]  /*5770*/  PRMT R26, RZ, 0x7610, R26 ;  /* 0x00007610ff1a7816 */ /* 0x000fe4000000001a */
[C---:B------:R-:W-:Y:S01]  /*5780*/  ISETP.GT.AND P2, PT, R44.reuse, 0x2e, PT ;  /* 0x0000002e2c00780c */ /* 0x040fe20003f44270 */
[----:B------:R-:W-:Y:S01]  /*5790*/  IMAD.X R9, R161, 0x1, R108, P5 ;  /* 0x00000001a1097824 */ /* 0x000fe200028e066c */
[----:B------:R-:W-:Y:S02]  /*57a0*/  PRMT R163, RZ, 0x7610, R163 ;  /* 0x00007610ffa37816 */ /* 0x000fe400000000a3 */
[----:B------:R-:W-:Y:S01]  /*57b0*/  LEA R10, P6, R87, R160, 0x1 ;  /* 0x000000a0570a7211 */ /* 0x000fe200078c08ff */
[----:B------:R1:W5:Y:S01]  /*57c0*/  @P4 LDG.E.U16 R26, desc[UR22][R6.64] ;  /* 0x00000016061a4981 */ /* 0x000362000c1e1500 */
[----:B------:R-:W-:-:S02]  /*57d0*/  ISETP.GT.AND P4, PT, R44, 0x2f, PT ;  /* 0x0000002f2c00780c */ /* 0x000fc40003f84270 */
[----:B------:R-:W-:Y:S01]  /*57e0*/  PRMT R27, RZ, 0x7610, R27 ;  /* 0x00007610ff1b7816 */ /* 0x000fe2000000001b */
[----:B------:R-:W-:Y:S01]  /*57f0*/  IMAD.X R11, R161, 0x1, R109, P6 ;  /* 0x00000001a10b7824 */ /* 0x000fe200030e066d */
[----:B------:R-:W5:Y:S01]  /*5800*/  @P3 LDG.E.U16 R163, desc[UR22][R8.64] ;  /* 0x0000001608a33981 */ /* 0x000f62000c1e1500 */
[-C--:B0-----:R-:W-:Y:S02]  /*5810*/  LEA R4, P5, R88, R160.reuse, 0x1 ;  /* 0x000000a058047211 */ /* 0x081fe400078a08ff */
[C---:B------:R-:W-:Y:S01]  /*5820*/  ISETP.GT.AND P3, PT, R44.reuse, 0x30, PT ;  /* 0x000000302c00780c */ /* 0x040fe20003f64270 */
[----:B------:R0:W5:Y:S01]  /*5830*/  @P2 LDG.E.U16 R27, desc[UR22][R10.64] ;  /* 0x000000160a1b2981 */ /* 0x000162000c1e1500 */
[-C--:B-1----:R-:W-:Y:S01]  /*5840*/  LEA R6, P6, R89, R160.reuse, 0x1 ;  /* 0x000000a059067211 */ /* 0x082fe200078c08ff */
[C---:B------:R-:W-:Y:S01]  /*5850*/  IMAD.X R5, R161.reuse, 0x1, R110, P5 ;  /* 0x00000001a1057824 */ /* 0x040fe200028e066e */
[----:B------:R-:W-:Y:S02]  /*5860*/  PRMT R162, RZ, 0x7610, R162 ;  /* 0x00007610ffa27816 */ /* 0x000fe400000000a2 */
[----:B------:R-:W-:Y:S01]  /*5870*/  ISETP.GT.AND P2, PT, R44, 0x31, PT ;  /* 0x000000312c00780c */ /* 0x000fe20003f44270 */
[----:B------:R-:W-:Y:S01]  /*5880*/  IMAD.X R7, R161, 0x1, R111, P6 ;  /* 0x00000001a1077824 */ /* 0x000fe200030e066f */
[----:B------:R-:W-:-:S02]  /*5890*/  LEA R12, P5, R90, R160, 0x1 ;  /* 0x000000a05a0c7211 */ /* 0x000fc400078a08ff */
[----:B------:R-:W-:Y:S01]  /*58a0*/  PRMT R28, RZ, 0x7610, R28 ;  /* 0x00007610ff1c7816 */ /* 0x000fe2000000001c */
[----:B------:R1:W5:Y:S01]  /*58b0*/  @P4 LDG.E.U16 R162, desc[UR22][R4.64] ;  /* 0x0000001604a24981 */ /* 0x000362000c1e1500 */
[C---:B------:R-:W-:Y:S01]  /*58c0*/  ISETP.GT.AND P4, PT, R44.reuse, 0x32, PT ;  /* 0x000000322c00780c */ /* 0x040fe20003f84270 */
[----:B------:R-:W-:Y:S01]  /*58d0*/  IMAD.X R13, R161, 0x1, R112, P5 ;  /* 0x00000001a10d7824 */ /* 0x000fe200028e0670 */
[----:B------:R-:W-:Y:S02]  /*58e0*/  PRMT R159, RZ, 0x7610, R159 ;  /* 0x00007610ff9f7816 */ /* 0x000fe4000000009f */
[----:B------:R-:W5:Y:S01]  /*58f0*/  @P3 LDG.E.U16 R28, desc[UR22][R6.64] ;  /* 0x00000016061c3981 */ /* 0x000f62000c1e1500 */
[----:B------:R-:W-:Y:S02]  /*5900*/  ISETP.GT.AND P3, PT, R44, 0x33, PT ;  /* 0x000000332c00780c */ /* 0x000fe40003f64270 */
[-C--:B0-----:R-:W-:Y:S01]  /*5910*/  LEA R10, P6, R91, R160.reuse, 0x1 ;  /* 0x000000a05b0a7211 */ /* 0x081fe200078c08ff */
[----:B------:R0:W5:Y:S01]  /*5920*/  @P2 LDG.E.U16 R159, desc[UR22][R12.64] ;  /* 0x000000160c9f2981 */ /* 0x000162000c1e1500 */
[----:B-1----:R-:W-:-:S02]  /*5930*/  LEA R4, P5, R92, R160, 0x1 ;  /* 0x000000a05c047211 */ /* 0x002fc400078a08ff */
[----:B------:R-:W-:Y:S01]  /*5940*/  PRMT R29, RZ, 0x7610, R29 ;  /* 0x00007610ff1d7816 */ /* 0x000fe2000000001d */
[C---:B------:R-:W-:Y:S01]  /*5950*/  IMAD.X R11, R161.reuse, 0x1, R113, P6 ;  /* 0x00000001a10b7824 */ /* 0x040fe200030e0671 */
[----:B------:R-:W-:Y:S01]  /*5960*/  ISETP.GT.AND P2, PT, R44, 0x34, PT ;  /* 0x000000342c00780c */ /* 0x000fe20003f44270 */
[----:B------:R-:W-:Y:S01]  /*5970*/  IMAD.X R5, R161, 0x1, R114, P5 ;  /* 0x00000001a1057824 */ /* 0x000fe200028e0672 */
[----:B------:R-:W-:Y:S02]  /*5980*/  PRMT R34, RZ, 0x7610, R34 ;  /* 0x00007610ff227816 */ /* 0x000fe40000000022 */
[-C--:B------:R-:W-:Y:S01]  /*5990*/  LEA R8, P5, R93, R160.reuse, 0x1 ;  /* 0x000000a05d087211 */ /* 0x080fe200078a08ff */
[----:B------:R-:W5:Y:S01]  /*59a0*/  @P4 LDG.E.U16 R29, desc[UR22][R10.64] ;  /* 0x000000160a1d4981 */ /* 0x000f62000c1e1500 */
[----:B------:R-:W-:Y:S02]  /*59b0*/  LEA RZ, P6, R94, R160, 0x1 ;  /* 0x000000a05eff7211 */ /* 0x000fe400078c08ff */
[C---:B------:R-:W-:Y:S01]  /*59c0*/  ISETP.GT.AND P4, PT, R44.reuse, 0x35, PT ;  /* 0x000000352c00780c */ /* 0x040fe20003f84270 */
[C---:B------:R-:W-:Y:S01]  /*59d0*/  IMAD.X R9, R161.reuse, 0x1, R115, P5 ;  /* 0x00000001a1097824 */ /* 0x040fe200028e0673 */
[----:B------:R-:W-:Y:S01]  /*59e0*/  PRMT R30, RZ, 0x7610, R30 ;  /* 0x00007610ff1e7816 */ /* 0x000fe2000000001e */
[----:B------:R-:W5:Y:S01]  /*59f0*/  @P3 LDG.E.U16 R34, desc[UR22][R4.64] ;  /* 0x0000001604223981 */ /* 0x000f62000c1e1500 */
[C---:B------:R-:W-:Y:S01]  /*5a00*/  ISETP.GT.AND P3, PT, R44.reuse, 0x36, PT ;  /* 0x000000362c00780c */ /* 0x040fe20003f64270 */
[----:B0-----:R-:W-:Y:S01]  /*5a10*/  IMAD.X R13, R161, 0x1, R116, P6 ;  /* 0x00000001a10d7824 */ /* 0x001fe200030e0674 */
[----:B------:R-:W-:-:S02]  /*5a20*/  ISETP.GT.AND P6, PT, R44, 0x37, PT ;  /* 0x000000372c00780c */ /* 0x000fc40003fc4270 */
[----:B------:R0:W5:Y:S01]  /*5a30*/  @P2 LDG.E.U16 R30, desc[UR22][R8.64] ;  /* 0x00000016081e2981 */ /* 0x000162000c1e1500 */
[CC--:B------:R-:W-:Y:S01]  /*5a40*/  LEA RZ, P5, R95.reuse, R160.reuse, 0x1 ;  /* 0x000000a05fff7211 */ /* 0x0c0fe200078a08ff */
[--C-:B------:R-:W-:Y:S01]  /*5a50*/  IMAD R12, R94, 0x2, R160.reuse ;  /* 0x000000025e0c7824 */ /* 0x100fe200078e02a0 */
[----:B------:R-:W-:Y:S02]  /*5a60*/  PRMT R35, RZ, 0x7610, R35 ;  /* 0x00007610ff237816 */ /* 0x000fe40000000023 */
[CC--:B------:R-:W-:Y:S01]  /*5a70*/  LEA RZ, P2, R96.reuse, R160.reuse, 0x1 ;  /* 0x000000a060ff7211 */ /* 0x0c0fe200078408ff */
[----:B------:R-:W-:Y:S01]  /*5a80*/  IMAD R6, R95, 0x2, R160 ;  /* 0x000000025f067824 */ /* 0x000fe200078e02a0 */
[----:B------:R-:W-:Y:S02]  /*5a90*/  PRMT R31, RZ, 0x7610, R31 ;  /* 0x00007610ff1f7816 */ /* 0x000fe4000000001f */
[----:B0-----:R-:W-:Y:S01]  /*5aa0*/  SHF.R.S32.HI R8, RZ, 0x1f, R3 ;  /* 0x0000001fff087819 */ /* 0x001fe20000011403 */
[----:B------:R-:W-:Y:S01]  /*5ab0*/  IMAD.X R7, R161, 0x1, R117, P5 ;  /* 0x00000001a1077824 */ /* 0x000fe200028e0675 */
[----:B------:R-:W-:Y:S01]  /*5ac0*/  PRMT R4, RZ, 0x7610, R4 ;  /* 0x00007610ff047816 */ /* 0x000fe20000000004 */
[----:B------:R-:W-:Y:S01]  /*5ad0*/  IMAD R10, R96, 0x2, R160 ;  /* 0x00000002600a7824 */ /* 0x000fe200078e02a0 */
[----:B------:R-:W-:Y:S01]  /*5ae0*/  LEA R14, P5, R3, R160, 0x1 ;  /* 0x000000a0030e7211 */ /* 0x000fe200078a08ff */
[----:B------:R-:W-:Y:S01]  /*5af0*/  IMAD.X R11, R161, 0x1, R118, P2 ;  /* 0x00000001a10b7824 */ /* 0x000fe200010e0676 */
[----:B------:R-:W-:Y:S01]  /*5b00*/  SHF.L.U64.HI R8, R3, 0x1, R8 ;  /* 0x0000000103087819 */ /* 0x000fe20000010208 */
[----:B------:R0:W5:Y:S01]  /*5b10*/  @P4 LDG.E.U16 R35, desc[UR22][R12.64] ;  /* 0x000000160c234981 */ /* 0x000162000c1e1500 */
[----:B------:R-:W-:-:S03]  /*5b20*/  ISETP.GT.AND P4, PT, R44, 0x3, PT ;  /* 0x000000032c00780c */ /* 0x000fc60003f84270 */
[----:B------:R-:W5:Y:S01]  /*5b30*/  @P3 LDG.E.U16 R31, desc[UR22][R6.64] ;  /* 0x00000016061f3981 */ /* 0x000f62000c1e1500 */
[----:B------:R-:W-:Y:S01]  /*5b40*/  ISETP.GT.AND P3, PT, R44, 0x38, PT ;  /* 0x000000382c00780c */ /* 0x000fe20003f64270 */
[----:B------:R-:W-:Y:S02]  /*5b50*/  IMAD.X R15, R161, 0x1, R8, P5 ;  /* 0x00000001a10f7824 */ /* 0x000fe400028e0608 */
[----:B------:R1:W5:Y:S01]  /*5b60*/  @P6 LDG.E.U16 R4, desc[UR22][R10.64] ;  /* 0x000000160a046981 */ /* 0x000362000c1e1500 */
[----:B0-----:R-:W-:Y:S02]  /*5b70*/  SHF.R.S32.HI R12, RZ, 0x1f, R41 ;  /* 0x0000001fff0c7819 */ /* 0x001fe40000011429 */
[CC--:B------:R-:W-:Y:S02]  /*5b80*/  LEA R8, P6, R41.reuse, R160.reuse, 0x1 ;  /* 0x000000a029087211 */ /* 0x0c0fe400078c08ff */
[----:B------:R-:W-:Y:S02]  /*5b90*/  SHF.L.U64.HI R12, R41, 0x1, R12 ;  /* 0x00000001290c7819 */ /* 0x000fe4000001020c */
[----:B------:R-:W-:-:S02]  /*5ba0*/  LEA RZ, P5, R97, R160, 0x1 ;  /* 0x000000a061ff7211 */ /* 0x000fc400078a08ff */
[----:B------:R-:W-:Y:S01]  /*5bb0*/  ISETP.GT.AND P2, PT, R44, 0x2, PT ;  /* 0x000000022c00780c */ /* 0x000fe20003f44270 */
[----:B------:R-:W-:Y:S01]  /*5bc0*/  IMAD.X R9, R161, 0x1, R12, P6 ;  /* 0x00000001a1097824 */ /* 0x000fe200030e060c */
[----:B------:R-:W-:Y:S02]  /*5bd0*/  PRMT R18, RZ, 0x7610, R18 ;  /* 0x00007610ff127816 */ /* 0x000fe40000000012 */
[----:B-1----:R-:W-:Y:S01]  /*5be0*/  SHF.R.S32.HI R11, RZ, 0x1f, R36 ;  /* 0x0000001fff0b7819 */ /* 0x002fe20000011424 */
[----:B------:R-:W-:Y:S01]  /*5bf0*/  IMAD R6, R97, 0x2, R160 ;  /* 0x0000000261067824 */ /* 0x000fe200078e02a0 */
[----:B------:R-:W-:Y:S01]  /*5c00*/  PRMT R32, RZ, 0x7610, R32 ;  /* 0x00007610ff207816 */ /* 0x000fe20000000020 */
[----:B------:R-:W-:Y:S01]  /*5c10*/  IMAD.X R7, R161, 0x1, R119, P5 ;  /* 0x00000001a1077824 */ /* 0x000fe200028e0677 */
[----:B------:R-:W-:Y:S01]  /*5c20*/  SHF.R.S32.HI R13, RZ, 0x1f, R38 ;  /* 0x0000001fff0d7819 */ /* 0x000fe20000011426 */
[----:B------:R-:W2:Y:S01]  /*5c30*/  @P4 LDG.E.U16 R18, desc[UR22][R8.64] ;  /* 0x0000001608124981 */ /* 0x000ea2000c1e1500 */
[----:B------:R-:W-:-:S02]  /*5c40*/  LEA R12, P5, R36, R160, 0x1 ;  /* 0x000000a0240c7211 */ /* 0x000fc400078a08ff */
[----:B------:R-:W-:Y:S01]  /*5c50*/  SHF.L.U64.HI R16, R36, 0x1, R11 ;  /* 0x0000000124107819 */ /* 0x000fe2000001020b */
[----:B------:R0:W5:Y:S01]  /*5c60*/  @P3 LDG.E.U16 R32, desc[UR22][R6.64] ;  /* 0x0000001606203981 */ /* 0x000162000c1e1500 */
[----:B------:R-:W-:Y:S02]  /*5c70*/  PRMT R5, RZ, 0x7610, R5 ;  /* 0x00007610ff057816 */ /* 0x000fe40000000005 */
[CC--:B------:R-:W-:Y:S02]  /*5c80*/  LEA R10, P4, R38.reuse, R160.reuse, 0x1 ;  /* 0x000000a0260a7211 */ /* 0x0c0fe400078808ff */
[----:B------:R-:W-:Y:S01]  /*5c90*/  SHF.L.U64.HI R20, R38, 0x1, R13 ;  /* 0x0000000126147819 */ /* 0x000fe2000001020d */
[C---:B------:R-:W-:Y:S01]  /*5ca0*/  IMAD.X R13, R161.reuse, 0x1, R16, P5 ;  /* 0x00000001a10d7824 */ /* 0x040fe200028e0610 */
[----:B------:R-:W-:Y:S01]  /*5cb0*/  ISETP.GT.AND P5, PT, R44, 0x6, PT ;  /* 0x000000062c00780c */ /* 0x000fe20003fa4270 */
[----:B------:R1:W2:Y:S01]  /*5cc0*/  @P2 LDG.E.U16 R5, desc[UR22][R14.64] ;  /* 0x000000160e052981 */ /* 0x0002a2000c1e1500 */
[----:B0-----:R-:W-:Y:S01]  /*5cd0*/  SHF.R.S32.HI R7, RZ, 0x1f, R40 ;  /* 0x0000001fff077819 */ /* 0x001fe20000011428 */
[----:B------:R-:W-:Y:S01]  /*5ce0*/  IMAD.X R11, R161, 0x1, R20, P4 ;  /* 0x00000001a10b7824 */ /* 0x000fe200020e0614 */
[----:B------:R-:W-:-:S02]  /*5cf0*/  LEA R6, P4, R40, R160, 0x1 ;  /* 0x000000a028067211 */ /* 0x000fc400078808ff */
[----:B------:R-:W-:Y:S02]  /*5d00*/  SHF.L.U64.HI R8, R40, 0x1, R7 ;  /* 0x0000000128087819 */ /* 0x000fe40000010207 */
[C---:B------:R-:W-:Y:S02]  /*5d10*/  ISETP.GT.AND P3, PT, R44.reuse, 0x4, PT ;  /* 0x000000042c00780c */ /* 0x040fe40003f64270 */
[----:B------:R-:W-:Y:S01]  /*5d20*/  ISETP.GT.AND P2, PT, R44, 0x5, PT ;  /* 0x000000052c00780c */ /* 0x000fe20003f44270 */
[----:B------:R-:W-:Y:S01]  /*5d30*/  IMAD.X R7, R161, 0x1, R8, P4 ;  /* 0x00000001a1077824 */ /* 0x000fe200020e0608 */
[----:B------:R-:W-:Y:S02]  /*5d40*/  PRMT R21, RZ, 0x7610, R21 ;  /* 0x00007610ff157816 */ /* 0x000fe40000000015 */
[----:B------:R-:W-:Y:S02]  /*5d50*/  PRMT R19, RZ, 0x7610, R19 ;  /* 0x00007610ff137816 */ /* 0x000fe40000000013 */
[----:B------:R-:W-:-:S02]  /*5d60*/  PRMT R20, RZ, 0x7610, R20 ;  /* 0x00007610ff147816 */ /* 0x000fc40000000014 */
[----:B------:R-:W5:Y:S01]  /*5d70*/  @P5 LDG.E.U16 R21, desc[UR22][R6.64] ;  /* 0x0000001606155981 */ /* 0x000f62000c1e1500 */
[----:B-1----:R-:W-:Y:S02]  /*5d80*/  SHF.R.S32.HI R14, RZ, 0x1f, R43 ;  /* 0x0000001fff0e7819 */ /* 0x002fe4000001142b */
[----:B------:R-:W-:Y:S01]  /*5d90*/  ISETP.GT.AND P5, PT, R44, 0x39, PT ;  /* 0x000000392c00780c */ /* 0x000fe20003fa4270 */
[----:B------:R0:W3:Y:S01]  /*5da0*/  @P3 LDG.E.U16 R19, desc[UR22][R12.64] ;  /* 0x000000160c133981 */ /* 0x0000e2000c1e1500 */
[-C--:B------:R-:W-:Y:S02]  /*5db0*/  LEA RZ, P6, R98, R160.reuse, 0x1 ;  /* 0x000000a062ff7211 */ /* 0x080fe400078c08ff */
[C---:B------:R-:W-:Y:S01]  /*5dc0*/  SHF.L.U64.HI R14, R43.reuse, 0x1, R14 ;  /* 0x000000012b0e7819 */ /* 0x040fe2000001020e */
[----:B------:R1:W3:Y:S01]  /*5dd0*/  @P2 LDG.E.U16 R20, desc[UR22][R10.64] ;  /* 0x000000160a142981 */ /* 0x0002e2000c1e1500 */
[----:B------:R-:W-:Y:S02]  /*5de0*/  LEA R8, P2, R43, R160, 0x1 ;  /* 0x000000a02b087211 */ /* 0x000fe400078408ff */
[----:B------:R-:W-:-:S02]  /*5df0*/  PRMT R33, RZ, 0x7610, R33 ;  /* 0x00007610ff217816 */ /* 0x000fc40000000021 */
[----:B0-----:R-:W-:Y:S01]  /*5e00*/  SHF.R.S32.HI R13, RZ, 0x1f, R48 ;  /* 0x0000001fff0d7819 */ /* 0x001fe20000011430 */
[C---:B------:R-:W-:Y:S02]  /*5e10*/  IMAD.X R9, R161.reuse, 0x1, R14, P2 ;  /* 0x00000001a1097824 */ /* 0x040fe400010e060e */
[C---:B-1----:R-:W-:Y:S01]  /*5e20*/  IMAD.X R11, R161.reuse, 0x1, R120, P6 ;  /* 0x00000001a10b7824 */ /* 0x042fe200030e0678 */
[-C--:B------:R-:W-:Y:S01]  /*5e30*/  LEA R6, P6, R48, R160.reuse, 0x1 ;  /* 0x000000a030067211 */ /* 0x080fe200078c08ff */
[----:B------:R-:W-:Y:S01]  /*5e40*/  IMAD R10, R98, 0x2, R160 ;  /* 0x00000002620a7824 */ /* 0x000fe200078e02a0 */
[----:B------:R-:W-:Y:S02]  /*5e50*/  SHF.L.U64.HI R12, R48, 0x1, R13 ;  /* 0x00000001300c7819 */ /* 0x000fe4000001020d */
[----:B------:R-:W-:Y:S02]  /*5e60*/  SHF.R.S32.HI R14, RZ, 0x1f, R45 ;  /* 0x0000001fff0e7819 */ /* 0x000fe4000001142d */
[----:B------:R-:W-:Y:S01]  /*5e70*/  ISETP.GT.AND P4, PT, R44, 0x7, PT ;  /* 0x000000072c00780c */ /* 0x000fe20003f84270 */
[----:B------:R0:W5:Y:S01]  /*5e80*/  @P5 LDG.E.U16 R33, desc[UR22][R10.64] ;  /* 0x000000160a215981 */ /* 0x000162000c1e1500 */
[----:B------:R-:W-:Y:S01]  /*5e90*/  IMAD.X R7, R161, 0x1, R12, P6 ;  /* 0x00000001a1077824 */ /* 0x000fe200030e060c */
[----:B------:R-:W-:-:S02]  /*5ea0*/  LEA R12, P5, R45, R160, 0x1 ;  /* 0x000000a02d0c7211 */ /* 0x000fc400078a08ff */
[----:B------:R-:W-:Y:S02]  /*5eb0*/  SHF.L.U64.HI R14, R45, 0x1, R14 ;  /* 0x000000012d0e7819 */ /* 0x000fe4000001020e */
[C---:B------:R-:W-:Y:S02]  /*5ec0*/  ISETP.GT.AND P2, PT, R44.reuse, 0x9, PT ;  /* 0x000000092c00780c */ /* 0x040fe40003f44270 */
[----:B------:R-:W-:Y:S01]  /*5ed0*/  ISETP.GT.AND P3, PT, R44, 0x8, PT ;  /* 0x000000082c00780c */ /* 0x000fe20003f64270 */
[----:B------:R-:W-:Y:S01]  /*5ee0*/  IMAD.X R13, R161, 0x1, R14, P5 ;  /* 0x00000001a10d7824 */ /* 0x000fe200028e060e */
[----:B------:R-:W-:Y:S02]  /*5ef0*/  PRMT R24, RZ, 0x7610, R24 ;  /* 0x00007610ff187816 */ /* 0x000fe40000000018 */
[----:B------:R-:W-:Y:S02]  /*5f00*/  SHF.R.S32.HI R14, RZ, 0x1f, R37 ;  /* 0x0000001fff0e7819 */ /* 0x000fe40000011425 */
[----:B0-----:R-:W-:-:S02]  /*5f10*/  SHF.R.S32.HI R11, RZ, 0x1f, R46 ;  /* 0x0000001fff0b7819 */ /* 0x001fc4000001142e */
[CC--:B------:R-:W-:Y:S01]  /*5f20*/  LEA R10, P5, R37.reuse, R160.reuse, 0x1 ;  /* 0x000000a0250a7211 */ /* 0x0c0fe200078a08ff */
[----:B------:R0:W5:Y:S01]  /*5f30*/  @P4 LDG.E.U16 R24, desc[UR22][R8.64] ;  /* 0x0000001608184981 */ /* 0x000162000c1e1500 */
[----:B------:R-:W-:Y:S02]  /*5f40*/  SHF.L.U64.HI R16, R37, 0x1, R14 ;  /* 0x0000000125107819 */ /* 0x000fe4000001020e */
[----:B------:R-:W-:Y:S02]  /*5f50*/  PRMT R22, RZ, 0x7610, R22 ;  /* 0x00007610ff167816 */ /* 0x000fe40000000016 */
[----:B------:R-:W-:Y:S02]  /*5f60*/  PRMT R23, RZ, 0x7610, R23 ;  /* 0x00007610ff177816 */ /* 0x000fe40000000017 */
[C---:B------:R-:W-:Y:S02]  /*5f70*/  LEA R14, P4, R46.reuse, R160, 0x1 ;  /* 0x000000a02e0e7211 */ /* 0x040fe400078808ff */
[----:B------:R-:W-:Y:S01]  /*5f80*/  SHF.L.U64.HI R164, R46, 0x1, R11 ;  /* 0x000000012ea47819 */ /* 0x000fe2000001020b */
[C---:B------:R-:W-:Y:S01]  /*5f90*/  IMAD.X R11, R161.reuse, 0x1, R16, P5 ;  /* 0x00000001a10b7824 */ /* 0x040fe200028e0610 */
[----:B0-----:R-:W-:Y:S01]  /*5fa0*/  SHF.R.S32.HI R8, RZ, 0x1f, R39 ;  /* 0x0000001fff087819 */ /* 0x001fe20000011427 */
[----:B------:R-:W5:Y:S01]  /*5fb0*/  @P2 LDG.E.U16 R22, desc[UR22][R12.64] ;  /* 0x000000160c162981 */ /* 0x000f62000c1e1500 */
[C---:B------:R-:W-:Y:S01]  /*5fc0*/  ISETP.GT.AND P5, PT, R44.reuse, 0xc, PT ;  /* 0x0000000c2c00780c */ /* 0x040fe20003fa4270 */
[----:B------:R-:W-:Y:S01]  /*5fd0*/  IMAD.X R15, R161, 0x1, R164, P4 ;  /* 0x00000001a10f7824 */ /* 0x000fe200020e06a4 */
[----:B------:R-:W-:Y:S01]  /*5fe0*/  ISETP.GT.AND P2, PT, R44, 0xb, PT ;  /* 0x0000000b2c00780c */ /* 0x000fe20003f44270 */
[----:B------:R0:W5:Y:S01]  /*5ff0*/  @P3 LDG.E.U16 R23, desc[UR22][R6.64] ;  /* 0x0000001606173981 */ /* 0x000162000c1e1500 */
[----:B------:R-:W-:-:S02]  /*6000*/  SHF.L.U64.HI R8, R39, 0x1, R8 ;  /* 0x0000000127087819 */ /* 0x000fc40000010208 */
[----:B------:R-:W-:Y:S02]  /*6010*/  ISETP.GT.AND P3, PT, R44, 0xa, PT ;  /* 0x0000000a2c00780c */ /* 0x000fe40003f64270 */
[----:B------:R-:W-:Y:S02]  /*6020*/  PRMT R168, RZ, 0x7610, R168 ;  /* 0x00007610ffa87816 */ /* 0x000fe400000000a8 */
[----:B0-----:R-:W-:Y:S02]  /*6030*/  LEA R6, P4, R39, R160, 0x1 ;  /* 0x000000a027067211 */ /* 0x001fe400078808ff */
[----:B------:R-:W-:-:S03]  /*6040*/  PRMT R166, RZ, 0x7610, R166 ;  /* 0x00007610ffa67816 */ /* 0x000fc600000000a6 */
[----:B------:R-:W-:Y:S01]  /*6050*/  IMAD.X R7, R161, 0x1, R8, P4 ;  /* 0x00000001a1077824 */ /* 0x000fe200020e0608 */
[----:B------:R-:W-:Y:S02]  /*6060*/  SHF.R.S32.HI R12, RZ, 0x1f, R47 ;  /* 0x0000001fff0c7819 */ /* 0x000fe4000001142f */
[----:B------:R-:W-:Y:S01]  /*6070*/  PRMT R167, RZ, 0x7610, R167 ;  /* 0x00007610ffa77816 */ /* 0x000fe200000000a7 */
[----:B------:R-:W5:Y:S01]  /*6080*/  @P2 LDG.E.U16 R166, desc[UR22][R14.64] ;  /* 0x000000160ea62981 */ /* 0x000f62000c1e1500 */
[----:B------:R-:W-:-:S03]  /*6090*/  LEA R8, P2, R47, R160, 0x1 ;  /* 0x000000a02f087211 */ /* 0x000fc600078408ff */
[----:B------:R-:W5:Y:S01]  /*60a0*/  @P5 LDG.E.U16 R168, desc[UR22][R6.64] ;  /* 0x0000001606a85981 */ /* 0x000f62000c1e1500 */
[----:B------:R-:W-:Y:S02]  /*60b0*/  ISETP.GT.AND P5, PT, R44, 0x3a, PT ;  /* 0x0000003a2c00780c */ /* 0x000fe40003fa4270 */
[----:B------:R-:W-:Y:S01]  /*60c0*/  SHF.L.U64.HI R12, R47, 0x1, R12 ;  /* 0x000000012f0c7819 */ /* 0x000fe2000001020c */
[----:B------:R0:W5:Y:S01]  /*60d0*/  @P3 LDG.E.U16 R167, desc[UR22][R10.64] ;  /* 0x000000160aa73981 */ /* 0x000162000c1e1500 */
[-C--:B------:R-:W-:Y:S02]  /*60e0*/  LEA RZ, P6, R99, R160.reuse, 0x1 ;  /* 0x000000a063ff7211 */ /* 0x080fe400078c08ff */
[----:B------:R-:W-:Y:S01]  /*60f0*/  SHF.R.S32.HI R13, RZ, 0x1f, R42 ;  /* 0x0000001fff0d7819 */ /* 0x000fe2000001142a */
[C---:B------:R-:W-:Y:S01]  /*6100*/  IMAD.X R9, R161.reuse, 0x1, R12, P2 ;  /* 0x00000001a1097824 */ /* 0x040fe200010e060c */
[----:B------:R-:W-:Y:S02]  /*6110*/  PRMT R164, RZ, 0x7610, R164 ;  /* 0x00007610ffa47816 */ /* 0x000fe400000000a4 */
[C---:B------:R-:W-:Y:S01]  /*6120*/  SHF.L.U64.HI R12, R42.reuse, 0x1, R13 ;  /* 0x000000012a0c7819 */ /* 0x040fe2000001020d */
[----:B0-----:R-:W-:Y:S01]  /*6130*/  IMAD.X R11, R161, 0x1, R121, P6 ;  /* 0x00000001a10b7824 */ /* 0x001fe200030e0679 */
[----:B------:R-:W-:Y:S01]  /*6140*/  LEA R6, P6, R42, R160, 0x1 ;  /* 0x000000a02a067211 */ /* 0x000fe200078c08ff */
[----:B------:R-:W-:Y:S01]  /*6150*/  IMAD R10, R99, 0x2, R160 ;  /* 0x00000002630a7824 */ /* 0x000fe200078e02a0 */
[----:B------:R-:W-:-:S02]  /*6160*/  SHF.R.S32.HI R13, RZ, 0x1f, R56 ;  /* 0x0000001fff0d7819 */ /* 0x000fc40000011438 */
[C---:B------:R-:W-:Y:S01]  /*6170*/  ISETP.GT.AND P4, PT, R44.reuse, 0xd, PT ;  /* 0x0000000d2c00780c */ /* 0x040fe20003f84270 */
[C---:B------:R-:W-:Y:S01]  /*6180*/  IMAD.X R7, R161.reuse, 0x1, R12, P6 ;  /* 0x00000001a1077824 */ /* 0x040fe200030e060c */
[----:B------:R0:W5:Y:S01]  /*6190*/  @P5 LDG.E.U16 R164, desc[UR22][R10.64] ;  /* 0x000000160aa45981 */ /* 0x000162000c1e1500 */
[----:B------:R-:W-:Y:S02]  /*61a0*/  ISETP.GT.AND P2, PT, R44, 0xf, PT ;  /* 0x0000000f2c00780c */ /* 0x000fe40003f44270 */
[C---:B------:R-:W-:Y:S02]  /*61b0*/  LEA R12, P5, R56.reuse, R160, 0x1 ;  /* 0x000000a0380c7211 */ /* 0x040fe400078a08ff */
[----:B------:R-:W-:Y:S02]  /*61c0*/  SHF.L.U64.HI R14, R56, 0x1, R13 ;  /* 0x00000001380e7819 */ /* 0x000fe4000001020d */
[----:B------:R-:W-:Y:S02]  /*61d0*/  ISETP.GT.AND P3, PT, R44, 0xe, PT ;  /* 0x0000000e2c00780c */ /* 0x000fe40003f64270 */
[----:B------:R-:W-:Y:S01]  /*61e0*/  PRMT R171, RZ, 0x7610, R171 ;  /* 0x00007610ffab7816 */ /* 0x000fe200000000ab */
[----:B------:R-:W-:Y:S01]  /*61f0*/  IMAD.X R13, R161, 0x1, R14, P5 ;  /* 0x00000001a10d7824 */ /* 0x000fe200028e060e */
[----:B------:R-:W-:-:S02]  /*6200*/  SHF.R.S32.HI R14, RZ, 0x1f, R57 ;  /* 0x0000001fff0e7819 */ /* 0x000fc40000011439 */
[----:B------:R-:W-:Y:S02]  /*6210*/  PRMT R169, RZ, 0x7610, R169 ;  /* 0x00007610ffa97816 */ /* 0x000fe400000000a9 */
[----:B0-----:R-:W-:Y:S01]  /*6220*/  SHF.R.S32.HI R11, RZ, 0x1f, R58 ;  /* 0x0000001fff0b7819 */ /* 0x001fe2000001143a */
[----:B------:R0:W5:Y:S01]  /*6230*/  @P4 LDG.E.U16 R171, desc[UR22][R8.64] ;  /* 0x0000001608ab4981 */ /* 0x000162000c1e1500 */
[CC--:B------:R-:W-:Y:S02]  /*6240*/  LEA R10, P5, R57.reuse, R160.reuse, 0x1 ;  /* 0x000000a0390a7211 */ /* 0x0c0fe400078a08ff */
[----:B------:R-:W-:Y:S01]  /*6250*/  SHF.L.U64.HI R172, R57, 0x1, R14 ;  /* 0x0000000139ac7819 */ /* 0x000fe2000001020e */
[----:B------:R-:W5:Y:S01]  /*6260*/  @P2 LDG.E.U16 R169, desc[UR22][R12.64] ;  /* 0x000000160ca92981 */ /* 0x000f62000c1e1500 */
[----:B------:R-:W-:Y:S02]  /*6270*/  PRMT R170, RZ, 0x7610, R170 ;  /* 0x00007610ffaa7816 */ /* 0x000fe400000000aa */
[----:B------:R-:W-:-:S02]  /*6280*/  LEA R14, P4, R58, R160, 0x1 ;  /* 0x000000a03a0e7211 */ /* 0x000fc400078808ff */
[----:B------:R-:W-:Y:S01]  /*6290*/  SHF.L.U64.HI R16, R58, 0x1, R11 ;  /* 0x000000013a107819 */ /* 0x000fe2000001020b */
[C---:B------:R-:W-:Y:S01]  /*62a0*/  IMAD.X R11, R161.reuse, 0x1, R172, P5 ;  /* 0x00000001a10b7824 */ /* 0x040fe200028e06ac */
[C---:B------:R-:W-:Y:S01]  /*62b0*/  ISETP.GT.AND P2, PT, R44.reuse, 0x11, PT ;  /* 0x000000112c00780c */ /* 0x040fe20003f44270 */
[----:B------:R1:W5:Y:S01]  /*62c0*/  @P3 LDG.E.U16 R170, desc[UR22][R6.64] ;  /* 0x0000001606aa3981 */ /* 0x000362000c1e1500 */
[----:B0-----:R-:W-:Y:S02]  /*62d0*/  SHF.R.S32.HI R8, RZ, 0x1f, R59 ;  /* 0x0000001fff087819 */ /* 0x001fe4000001143b */
[----:B------:R-:W-:Y:S01]  /*62e0*/  ISETP.GT.AND P5, PT, R44, 0x12, PT ;  /* 0x000000122c00780c */ /* 0x000fe20003fa4270 */
[----:B------:R-:W-:Y:S01]  /*62f0*/  IMAD.X R15, R161, 0x1, R16, P4 ;  /* 0x00000001a10f7824 */ /* 0x000fe200020e0610 */
[----:B------:R-:W-:Y:S02]  /*6300*/  SHF.L.U64.HI R8, R59, 0x1, R8 ;  /* 0x000000013b087819 */ /* 0x000fe40000010208 */
[----:B------:R-:W-:-:S02]  /*6310*/  PRMT R173, RZ, 0x7610, R173 ;  /* 0x00007610ffad7816 */ /* 0x000fc400000000ad */
[-C--:B-1----:R-:W-:Y:S02]  /*6320*/  LEA R6, P4, R59, R160.reuse, 0x1 ;  /* 0x000000a03b067211 */ /* 0x082fe400078808ff */
[----:B------:R-:W-:Y:S02]  /*6330*/  ISETP.GT.AND P3, PT, R44, 0x10, PT ;  /* 0x000000102c00780c */ /* 0x000fe40003f64270 */
[----:B------:R-:W5:Y:S01]  /*6340*/  @P2 LDG.E.U16 R173, desc[UR22][R14.64] ;  /* 0x000000160ead2981 */ /* 0x000f62000c1e1500 */
[----:B------:R-:W-:Y:S01]  /*6350*/  PRMT R175, RZ, 0x7610, R175 ;  /* 0x00007610ffaf7816 */ /* 0x000fe200000000af */
[----:B------:R-:W-:Y:S01]  /*6360*/  IMAD.X R7, R161, 0x1, R8, P4 ;  /* 0x00000001a1077824 */ /* 0x000fe200020e0608 */
[----:B------:R-:W-:Y:S02]  /*6370*/  SHF.R.S32.HI R9, RZ, 0x1f, R60 ;  /* 0x0000001fff097819 */ /* 0x000fe4000001143c */
[C---:B------:R-:W-:Y:S02]  /*6380*/  LEA R8, P2, R60.reuse, R160, 0x1 ;  /* 0x000000a03c087211 */ /* 0x040fe400078408ff */
[----:B------:R-:W-:Y:S01]  /*6390*/  SHF.L.U64.HI R12, R60, 0x1, R9 ;  /* 0x000000013c0c7819 */ /* 0x000fe20000010209 */
[----:B------:R-:W5:Y:S01]  /*63a0*/  @P5 LDG.E.U16 R175, desc[UR22][R6.64] ;  /* 0x0000001606af5981 */ /* 0x000f62000c1e1500 */
[----:B------:R-:W-:-:S02]  /*63b0*/  PRMT R174, RZ, 0x7610, R174 ;  /* 0x00007610ffae7816 */ /* 0x000fc400000000ae */
[----:B------:R-:W-:Y:S01]  /*63c0*/  ISETP.GT.AND P5, PT, R44, 0x3b, PT ;  /* 0x0000003b2c00780c */ /* 0x000fe20003fa4270 */
[----:B------:R-:W-:Y:S01]  /*63d0*/  IMAD.X R9, R161, 0x1, R12, P2 ;  /* 0x00000001a1097824 */ /* 0x000fe200010e060c */
[CC--:B------:R-:W-:Y:S02]  /*63e0*/  LEA RZ, P6, R100.reuse, R160.reuse, 0x1 ;  /* 0x000000a064ff7211 */ /* 0x0c0fe400078c08ff */
[----:B------:R-:W-:Y:S01]  /*63f0*/  SHF.R.S32.HI R12, RZ, 0x1f, R61 ;  /* 0x0000001fff0c7819 */ /* 0x000fe2000001143d */
[----:B------:R0:W5:Y:S01]  /*6400*/  @P3 LDG.E.U16 R174, desc[UR22][R10.64] ;  /* 0x000000160aae3981 */ /* 0x000162000c1e1500 */
[----:B------:R-:W-:Y:S02]  /*6410*/  PRMT R165, RZ, 0x7610, R165 ;  /* 0x00007610ffa57816 */ /* 0x000fe400000000a5 */
[----:B------:R-:W-:Y:S02]  /*6420*/  SHF.L.U64.HI R12, R61, 0x1, R12 ;  /* 0x000000013d0c7819 */ /* 0x000fe4000001020c */
[----:B------:R-:W-:Y:S01]  /*6430*/  SHF.R.S32.HI R13, RZ, 0x1f, R62 ;  /* 0x0000001fff0d7819 */ /* 0x000fe2000001143e */
[----:B0-----:R-:W-:Y:S01]  /*6440*/  IMAD.X R11, R161, 0x1, R122, P6 ;  /* 0x00000001a10b7824 */ /* 0x001fe200030e067a */
[----:B------:R-:W-:Y:S01]  /*6450*/  LEA R6, P6, R61, R160, 0x1 ;  /* 0x000000a03d067211 */ /* 0x000fe200078c08ff */
[----:B------:R-:W-:Y:S01]  /*6460*/  IMAD R10, R100, 0x2, R160 ;  /* 0x00000002640a7824 */ /* 0x000fe200078e02a0 */
[----:B------:R-:W-:-:S02]  /*6470*/  ISETP.GT.AND P4, PT, R44, 0x13, PT ;  /* 0x000000132c00780c */ /* 0x000fc40003f84270 */
[----:B------:R-:W-:Y:S01]  /*6480*/  ISETP.GT.AND P2, PT, R44, 0x15, PT ;  /* 0x000000152c00780c */ /* 0x000fe20003f44270 */
[C---:B------:R-:W-:Y:S01]  /*6490*/  IMAD.X R7, R161.reuse, 0x1, R12, P6 ;  /* 0x00000001a1077824 */ /* 0x040fe200030e060c */
[----:B------:R0:W5:Y:S01]  /*64a0*/  @P5 LDG.E.U16 R165, desc[UR22][R10.64] ;  /* 0x000000160aa55981 */ /* 0x000162000c1e1500 */
        /* <DEDUP_REMOVED lines=33> */
[C---:B------:R-:W-:Y:S01]  /*66c0*/  ISETP.GT.AND P5, PT, R44.reuse, 0x3c, PT ;  /* 0x0000003c2c00780c */ /* 0x040fe20003fa4270 */
[----:B------:R-:W-:Y:S01]  /*66d0*/  IMAD.X R9, R161, 0x1, R12, P2 ;  /* 0x00000001a1097824 */ /* 0x000fe200010e060c */
[-C--:B------:R-:W-:Y:S02]  /*66e0*/  LEA RZ, P6, R101, R160.reuse, 0x1 ;  /* 0x000000a065ff7211 */ /* 0x080fe400078c08ff */
        /* <DEDUP_REMOVED lines=57> */
[C---:B------:R-:W-:Y:S01]  /*6a80*/  SHF.L.U64.HI R14, R74.reuse, 0x1, R13 ;  /* 0x000000014a0e7819 */ /* 0x040fe2000001020d */
[C---:B------:R-:W-:Y:S01]  /*6a90*/  IMAD.X R7, R161.reuse, 0x1, R12, P6 ;  /* 0x00000001a1077824 */ /* 0x040fe200030e060c */
[----:B------:R0:W5:Y:S01]  /*6aa0*/  @P5 LDG.E.U16 R181, desc[UR22][R10.64] ;  /* 0x000000160ab55981 */ /* 0x000162000c1e1500 */
[----:B------:R-:W-:Y:S02]  /*6ab0*/  LEA R12, P5, R74, R160, 0x1 ;  /* 0x000000a04a0c7211 */ /* 0x000fe400078a08ff */
[----:B------:R-:W-:Y:S02]  /*6ac0*/  ISETP.GT.AND P3, PT, R44, 0x20, PT ;  /* 0x000000202c00780c */ /* 0x000fe40003f64270 */
[----:B------:R-:W-:Y:S01]  /*6ad0*/  PRMT R191, RZ, 0x7610, R191 ;  /* 0x00007610ffbf7816 */ /* 0x000fe200000000bf */
[----:B------:R-:W-:Y:S01]  /*6ae0*/  IMAD.X R13, R161, 0x1, R14, P5 ;  /* 0x00000001a10d7824 */ /* 0x000fe200028e060e */
[----:B------:R-:W-:Y:S02]  /*6af0*/  SHF.R.S32.HI R14, RZ, 0x1f, R75 ;  /* 0x0000001fff0e7819 */ /* 0x000fe4000001144b */
[----:B0-----:R-:W-:-:S02]  /*6b00*/  SHF.R.S32.HI R11, RZ, 0x1f, R76 ;  /* 0x0000001fff0b7819 */ /* 0x001fc4000001144c */
[----:B------:R0:W5:Y:S01]  /*6b10*/  @P4 LDG.E.U16 R191, desc[UR22][R8.64] ;  /* 0x0000001608bf4981 */ /* 0x000162000c1e1500 */
[CC--:B------:R-:W-:Y:S02]  /*6b20*/  LEA R10, P5, R75.reuse, R160.reuse, 0x1 ;  /* 0x000000a04b0a7211 */ /* 0x0c0fe400078a08ff */
[----:B------:R-:W-:Y:S02]  /*6b30*/  SHF.L.U64.HI R16, R75, 0x1, R14 ;  /* 0x000000014b107819 */ /* 0x000fe4000001020e */
[----:B------:R-:W-:Y:S02]  /*6b40*/  ISETP.GT.AND P2, PT, R44, 0x21, PT ;  /* 0x000000212c00780c */ /* 0x000fe40003f44270 */
[----:B------:R-:W-:Y:S02]  /*6b50*/  PRMT R189, RZ, 0x7610, R189 ;  /* 0x00007610ffbd7816 */ /* 0x000fe400000000bd */
[C---:B------:R-:W-:Y:S02]  /*6b60*/  LEA R14, P4, R76.reuse, R160, 0x1 ;  /* 0x000000a04c0e7211 */ /* 0x040fe400078808ff */
[----:B------:R-:W-:Y:S01]  /*6b70*/  SHF.L.U64.HI R192, R76, 0x1, R11 ;  /* 0x000000014cc07819 */ /* 0x000fe2000001020b */
[C---:B------:R-:W-:Y:S01]  /*6b80*/  IMAD.X R11, R161.reuse, 0x1, R16, P5 ;  /* 0x00000001a10b7824 */ /* 0x040fe200028e0610 */
[----:B0-----:R-:W-:Y:S01]  /*6b90*/  SHF.R.S32.HI R8, RZ, 0x1f, R77 ;  /* 0x0000001fff087819 */ /* 0x001fe2000001144d */
[----:B------:R0:W5:Y:S01]  /*6ba0*/  @P3 LDG.E.U16 R189, desc[UR22][R6.64] ;  /* 0x0000001606bd3981 */ /* 0x000162000c1e1500 */
[----:B------:R-:W-:Y:S01]  /*6bb0*/  ISETP.GT.AND P5, PT, R44, 0x24, PT ;  /* 0x000000242c00780c */ /* 0x000fe20003fa4270 */
[----:B------:R-:W-:Y:S01]  /*6bc0*/  IMAD.X R15, R161, 0x1, R192, P4 ;  /* 0x00000001a10f7824 */ /* 0x000fe200020e06c0 */
[----:B------:R-:W-:-:S02]  /*6bd0*/  PRMT R190, RZ, 0x7610, R190 ;  /* 0x00007610ffbe7816 */ /* 0x000fc400000000be */
[C---:B------:R-:W-:Y:S02]  /*6be0*/  SHF.L.U64.HI R8, R77.reuse, 0x1, R8 ;  /* 0x000000014d087819 */ /* 0x040fe40000010208 */
[C---:B------:R-:W-:Y:S02]  /*6bf0*/  ISETP.GT.AND P3, PT, R44.reuse, 0x22, PT ;  /* 0x000000222c00780c */ /* 0x040fe40003f64270 */
[----:B------:R-:W-:Y:S01]  /*6c00*/  PRMT R196, RZ, 0x7610, R196 ;  /* 0x00007610ffc47816 */ /* 0x000fe200000000c4 */
[----:B------:R1:W5:Y:S01]  /*6c10*/  @P2 LDG.E.U16 R190, desc[UR22][R12.64] ;  /* 0x000000160cbe2981 */ /* 0x000362000c1e1500 */
[----:B0-----:R-:W-:Y:S02]  /*6c20*/  LEA R6, P4, R77, R160, 0x1 ;  /* 0x000000a04d067211 */ /* 0x001fe400078808ff */
[----:B------:R-:W-:-:S03]  /*6c30*/  ISETP.GT.AND P2, PT, R44, 0x23, PT ;  /* 0x000000232c00780c */ /* 0x000fc60003f44270 */
[----:B------:R-:W-:Y:S01]  /*6c40*/  IMAD.X R7, R161, 0x1, R8, P4 ;  /* 0x00000001a1077824 */ /* 0x000fe200020e0608 */
[----:B------:R-:W-:Y:S02]  /*6c50*/  SHF.R.S32.HI R9, RZ, 0x1f, R78 ;  /* 0x0000001fff097819 */ /* 0x000fe4000001144e */
[----:B------:R-:W-:Y:S02]  /*6c60*/  PRMT R194, RZ, 0x7610, R194 ;  /* 0x00007610ffc27816 */ /* 0x000fe400000000c2 */
[----:B------:R0:W5:Y:S01]  /*6c70*/  @P5 LDG.E.U16 R196, desc[UR22][R6.64] ;  /* 0x0000001606c45981 */ /* 0x000162000c1e1500 */
[C---:B------:R-:W-:Y:S02]  /*6c80*/  LEA R8, P5, R78.reuse, R160, 0x1 ;  /* 0x000000a04e087211 */ /* 0x040fe400078a08ff */
[----:B-1----:R-:W-:Y:S01]  /*6c90*/  SHF.L.U64.HI R12, R78, 0x1, R9 ;  /* 0x000000014e0c7819 */ /* 0x002fe20000010209 */
[----:B------:R1:W5:Y:S01]  /*6ca0*/  @P3 LDG.E.U16 R194, desc[UR22][R10.64] ;  /* 0x000000160ac23981 */ /* 0x000362000c1e1500 */
[----:B------:R-:W-:-:S02]  /*6cb0*/  SHF.R.S32.HI R16, RZ, 0x1f, R79 ;  /* 0x0000001fff107819 */ /* 0x000fc4000001144f */
[----:B------:R-:W-:Y:S01]  /*6cc0*/  PRMT R195, RZ, 0x7610, R195 ;  /* 0x00007610ffc37816 */ /* 0x000fe200000000c3 */
[----:B------:R-:W-:Y:S01]  /*6cd0*/  IMAD.X R9, R161, 0x1, R12, P5 ;  /* 0x00000001a1097824 */ /* 0x000fe200028e060c */
[C---:B------:R-:W-:Y:S02]  /*6ce0*/  SHF.L.U64.HI R16, R79.reuse, 0x1, R16 ;  /* 0x000000014f107819 */ /* 0x040fe40000010210 */
[----:B0-----:R-:W-:Y:S02]  /*6cf0*/  SHF.R.S32.HI R7, RZ, 0x1f, R80 ;  /* 0x0000001fff077819 */ /* 0x001fe40000011450 */
[----:B------:R0:W5:Y:S01]  /*6d00*/  @P2 LDG.E.U16 R195, desc[UR22][R14.64] ;  /* 0x000000160ec32981 */ /* 0x000162000c1e1500 */
[-C--:B-1----:R-:W-:Y:S02]  /*6d10*/  LEA R10, P5, R79, R160.reuse, 0x1 ;  /* 0x000000a04f0a7211 */ /* 0x082fe400078a08ff */
[----:B------:R-:W-:Y:S02]  /*6d20*/  ISETP.GT.AND P2, PT, R44, 0x27, PT ;  /* 0x000000272c00780c */ /* 0x000fe40003f44270 */
[C---:B------:R-:W-:Y:S01]  /*6d30*/  SHF.L.U64.HI R12, R80.reuse, 0x1, R7 ;  /* 0x00000001500c7819 */ /* 0x040fe20000010207 */
[----:B------:R-:W-:Y:S01]  /*6d40*/  IMAD.X R11, R161, 0x1, R16, P5 ;  /* 0x00000001a10b7824 */ /* 0x000fe200028e0610 */
[----:B------:R-:W-:-:S02]  /*6d50*/  LEA R6, P5, R80, R160, 0x1 ;  /* 0x000000a050067211 */ /* 0x000fc400078a08ff */
[C---:B------:R-:W-:Y:S02]  /*6d60*/  ISETP.GT.AND P4, PT, R44.reuse, 0x26, PT ;  /* 0x000000262c00780c */ /* 0x040fe40003f84270 */
[C---:B------:R-:W-:Y:S01]  /*6d70*/  ISETP.GT.AND P3, PT, R44.reuse, 0x25, PT ;  /* 0x000000252c00780c */ /* 0x040fe20003f64270 */
[----:B------:R-:W-:Y:S01]  /*6d80*/  IMAD.X R7, R161, 0x1, R12, P5 ;  /* 0x00000001a1077824 */ /* 0x000fe200028e060c */
[----:B------:R-:W-:Y:S02]  /*6d90*/  PRMT R199, RZ, 0x7610, R199 ;  /* 0x00007610ffc77816 */ /* 0x000fe400000000c7 */
[----:B------:R-:W-:Y:S02]  /*6da0*/  ISETP.GT.AND P5, PT, R44, RZ, PT ;  /* 0x000000ff2c00720c */ /* 0x000fe40003fa4270 */
[----:B------:R-:W-:Y:S02]  /*6db0*/  PRMT R198, RZ, 0x7610, R198 ;  /* 0x00007610ffc67816 */ /* 0x000fe400000000c6 */
[----:B0-----:R-:W-:Y:S01]  /*6dc0*/  SHF.R.S32.HI R14, RZ, 0x1f, R81 ;  /* 0x0000001fff0e7819 */ /* 0x001fe20000011451 */
[----:B------:R-:W5:Y:S01]  /*6dd0*/  @P2 LDG.E.U16 R199, desc[UR22][R6.64] ;  /* 0x0000001606c72981 */ /* 0x000f62000c1e1500 */
[----:B------:R-:W-:-:S02]  /*6de0*/  PRMT R197, RZ, 0x7610, R197 ;  /* 0x00007610ffc57816 */ /* 0x000fc400000000c5 */
[C---:B------:R-:W-:Y:S01]  /*6df0*/  LEA R12, P2, R81.reuse, R160, 0x1 ;  /* 0x000000a0510c7211 */ /* 0x040fe200078408ff */
[----:B------:R0:W5:Y:S01]  /*6e00*/  @P4 LDG.E.U16 R198, desc[UR22][R10.64] ;  /* 0x000000160ac64981 */ /* 0x000162000c1e1500 */
[----:B------:R-:W-:Y:S02]  /*6e10*/  SHF.L.U64.HI R14, R81, 0x1, R14 ;  /* 0x00000001510e7819 */ /* 0x000fe4000001020e */
[----:B------:R-:W-:Y:S01]  /*6e20*/  PRMT R192, RZ, 0x7610, R192 ;  /* 0x00007610ffc07816 */ /* 0x000fe200000000c0 */
[----:B------:R1:W5:Y:S01]  /*6e30*/  @P3 LDG.E.U16 R197, desc[UR22][R8.64] ;  /* 0x0000001608c53981 */ /* 0x000362000c1e1500 */
[C---:B------:R-:W-:Y:S01]  /*6e40*/  ISETP.GT.AND P4, PT, R44.reuse, 0x28, PT ;  /* 0x000000282c00780c */ /* 0x040fe20003f84270 */
[----:B------:R-:W-:Y:S01]  /*6e50*/  IMAD.X R13, R161, 0x1, R14, P2 ;  /* 0x00000001a10d7824 */ /* 0x000fe200010e060e */
[C---:B------:R-:W-:Y:S02]  /*6e60*/  ISETP.GT.AND P3, PT, R44.reuse, 0x29, PT ;  /* 0x000000292c00780c */ /* 0x040fe40003f64270 */
[----:B0-----:R-:W-:Y:S01]  /*6e70*/  SHF.R.S32.HI R10, RZ, 0x1f, R83 ;  /* 0x0000001fff0a7819 */ /* 0x001fe20000011453 */
[----:B------:R-:W5:Y:S01]  /*6e80*/  @P5 LDG.E.U16 R192, desc[UR22][R160.64] ;  /* 0x00000016a0c05981 */ /* 0x000f62000c1e1500 */
[----:B------:R-:W-:-:S02]  /*6e90*/  ISETP.GT.AND P2, PT, R44, 0x2a, PT ;  /* 0x0000002a2c00780c */ /* 0x000fc40003f44270 */
[----:B-1----:R-:W-:Y:S02]  /*6ea0*/  SHF.R.S32.HI R9, RZ, 0x1f, R82 ;  /* 0x0000001fff097819 */ /* 0x002fe40000011452 */
[CC--:B------:R-:W-:Y:S02]  /*6eb0*/  LEA R6, P5, R83.reuse, R160.reuse, 0x1 ;  /* 0x000000a053067211 */ /* 0x0c0fe400078a08ff */
[----:B------:R-:W-:Y:S02]  /*6ec0*/  SHF.L.U64.HI R10, R83, 0x1, R10 ;  /* 0x00000001530a7819 */ /* 0x000fe4000001020a */
[C---:B------:R-:W-:Y:S02]  /*6ed0*/  LEA R8, P6, R82.reuse, R160, 0x1 ;  /* 0x000000a052087211 */ /* 0x040fe400078c08ff */
[----:B------:R-:W-:Y:S02]  /*6ee0*/  SHF.L.U64.HI R14, R82, 0x1, R9 ;  /* 0x00000001520e7819 */ /* 0x000fe40000010209 */
[----:B------:R-:W-:Y:S01]  /*6ef0*/  PRMT R200, RZ, 0x7610, R200 ;  /* 0x00007610ffc87816 */ /* 0x000fe200000000c8 */
[C---:B------:R-:W-:Y:S01]  /*6f00*/  IMAD.X R7, R161.reuse, 0x1, R10, P5 ;  /* 0x00000001a1077824 */ /* 0x040fe200028e060a */
[----:B------:R-:W-:Y:S01]  /*6f10*/  PRMT R201, RZ, 0x7610, R201 ;  /* 0x00007610ffc97816 */ /* 0x000fe200000000c9 */
[----:B------:R-:W-:Y:S01]  /*6f20*/  IMAD.X R9, R161, 0x1, R14, P6 ;  /* 0x00000001a1097824 */ /* 0x000fe200030e060e */
[----:B------:R-:W-:-:S02]  /*6f30*/  PRMT R202, RZ, 0x7610, R202 ;  /* 0x00007610ffca7816 */ /* 0x000fc400000000ca */
[-C--:B------:R-:W-:Y:S01]  /*6f40*/  LEA RZ, P5, R103, R160.reuse, 0x1 ;  /* 0x000000a067ff7211 */ /* 0x080fe200078a08ff */
[----:B------:R-:W5:Y:S01]  /*6f50*/  @P4 LDG.E.U16 R200, desc[UR22][R12.64] ;  /* 0x000000160cc84981 */ /* 0x000f62000c1e1500 */
[----:B------:R-:W-:-:S03]  /*6f60*/  LEA RZ, P4, R105, R160, 0x1 ;  /* 0x000000a069ff7211 */ /* 0x000fc600078808ff */
[----:B------:R-:W5:Y:S01]  /*6f70*/  @P3 LDG.E.U16 R201, desc[UR22][R8.64] ;  /* 0x0000001608c93981 */ /* 0x000f62000c1e1500 */
[C---:B------:R-:W-:Y:S01]  /*6f80*/  IMAD.X R11, R161.reuse, 0x1, R125, P5 ;  /* 0x00000001a10b7824 */ /* 0x040fe200028e067d */
[C---:B------:R-:W-:Y:S02]  /*6f90*/  ISETP.GT.AND P3, PT, R44.reuse, 0x3e, PT ;  /* 0x0000003e2c00780c */ /* 0x040fe40003f64270 */
[----:B------:R0:W5:Y:S01]  /*6fa0*/  @P2 LDG.E.U16 R202, desc[UR22][R6.64] ;  /* 0x0000001606ca2981 */ /* 0x000162000c1e1500 */
[C---:B------:R-:W-:Y:S02]  /*6fb0*/  ISETP.GT.AND P2, PT, R44.reuse, 0x3f, PT ;  /* 0x0000003f2c00780c */ /* 0x040fe40003f44270 */
[----:B------:R-:W-:Y:S01]  /*6fc0*/  ISETP.GT.AND P5, PT, R44, 0x1, PT ;  /* 0x000000012c00780c */ /* 0x000fe20003fa4270 */
[----:B------:R-:W-:Y:S01]  /*6fd0*/  IMAD.X R15, R161, 0x1, R158, P4 ;  /* 0x00000001a10f7824 */ /* 0x000fe200020e069e */
[----:B------:R-:W-:Y:S01]  /*6fe0*/  IADD3 R16, P4, PT, R3, R160, RZ ;  /* 0x000000a003107210 */ /* 0x000fe20007f9e0ff */
[----:B------:R-:W-:Y:S01]  /*6ff0*/  USHF.L.U32 UR4, UR4, 0x1f, URZ ;  /* 0x0000001f04047899 */ /* 0x000fe200080006ff */
[----:B------:R-:W-:Y:S01]  /*7000*/  PRMT R193, RZ, 0x7610, R193 ;  /* 0x00007610ffc17816 */ /* 0x000fe200000000c1 */
[--C-:B------:R-:W-:Y:S01]  /*7010*/  IMAD R10, R103, 0x2, R160.reuse ;  /* 0x00000002670a7824 */ /* 0x100fe200078e02a0 */
[----:B------:R-:W-:Y:S01]  /*7020*/  PRMT R203, RZ, 0x7610, R203 ;  /* 0x00007610ffcb7816 */ /* 0x000fe200000000cb */
[----:B------:R-:W-:Y:S01]  /*7030*/  IMAD R14, R105, 0x2, R160 ;  /* 0x00000002690e7824 */ /* 0x000fe200078e02a0 */
[----:B------:R-:W-:Y:S01]  /*7040*/  PRMT R204, RZ, 0x7610, R204 ;  /* 0x00007610ffcc7816 */ /* 0x000fe200000000cc */
[----:B------:R-:W-:-:S02]  /*7050*/  IMAD.X R17, R161, 0x1, R104, P4 ;  /* 0x00000001a1117824 */ /* 0x000fc400020e0668 */
[----:B0-----:R-:W-:Y:S01]  /*7060*/  IMAD.U32 R7, RZ, RZ, UR4 ;  /* 0x00000004ff077e24 */ /* 0x001fe2000f8e00ff */
[----:B------:R0:W5:Y:S04]  /*7070*/  @P3 LDG.E.U16 R203, desc[UR22][R10.64] ;  /* 0x000000160acb3981 */ /* 0x000168000c1e1500 */
[----:B------:R0:W5:Y:S04]  /*7080*/  @P2 LDG.E.U16 R204, desc[UR22][R14.64] ;  /* 0x000000160ecc2981 */ /* 0x000168000c1e1500 */
[----:B------:R0:W5:Y:S01]  /*7090*/  @P5 LDG.E.U16 R193, desc[UR22][R16.64] ;  /* 0x0000001610c15981 */ /* 0x000162000c1e1500 */
[----:B------:R-:W1:Y:S01]  /*70a0*/  SYNCS.PHASECHK.TRANS64.TRYWAIT P2, [UR6], R7 ;  /* 0x00000007ff0075a7 */ /* 0x000e620008041106 */
[----:B--2---:R-:W-:-:S02]  /*70b0*/  PRMT R5, R5, 0x5410, R18 ;  /* 0x0000541005057816 */ /* 0x004fc40000000012 */
[----:B---3--:R-:W-:Y:S01]  /*70c0*/  PRMT R6, R19, 0x5410, R20 ;  /* 0x0000541013067816 */ /* 0x008fe20000000014 */
[----:B01----:R-:W-:Y:S06]  /*70d0*/  @!P2 BRA `(.L_x_9) ;  /* 0x0000001800b4a947 */ /* 0x003fec0003800000 */
.L_x_17:
[----:B-----5:R-:W-:Y:S01]  /*70e0*/  PRMT R7, R21, 0x5410, R24 ;  /* 0x0000541015077816 */ /* 0x020fe20000000018 */
[----:B------:R-:W-:Y:S01]  /*70f0*/  IMAD.WIDE R132, R55, 0x2, R132 ;  /* 0x0000000237847825 */ /* 0x000fe200078e0284 */
[----:B------:R-:W-:Y:S02]  /*7100*/  PRMT R8, R23, 0x5410, R22 ;  /* 0x0000541017087816 */ /* 0x000fe40000000016 */
[----:B------:R-:W-:Y:S01]  /*7110*/  PRMT R29, R29, 0x5410, R34 ;  /* 0x000054101d1d7816 */ /* 0x000fe20000000022 */
[----:B------:R-:W-:Y:S01]  /*7120*/  IMAD.WIDE R140, R55, 0x2, R140 ;  /* 0x00000002378c7825 */ /* 0x000fe200078e028c */
[----:B------:R-:W-:Y:S02]  /*7130*/  PRMT R30, R30, 0x5410, R35 ;  /* 0x000054101e1e7816 */ /* 0x000fe40000000023 */
[----:B------:R-:W-:Y:S01]  /*7140*/  PRMT R31, R31, 0x5410, R4 ;  /* 0x000054101f1f7816 */ /* 0x000fe20000000004 */
[----:B------:R-:W-:Y:S01]  /*7150*/  IMAD.WIDE R148, R55, 0x2, R148 ;  /* 0x0000000237947825 */ /* 0x000fe200078e0294 */
[----:B------:R-:W-:-:S02]  /*7160*/  PRMT R32, R32, 0x5410, R33 ;  /* 0x0000541020207816 */ /* 0x000fc40000000021 */
[----:B------:R-:W-:Y:S01]  /*7170*/  PRMT R9, R167, 0x5410, R166 ;  /* 0x00005410a7097816 */ /* 0x000fe200000000a6 */
[C---:B------:R-:W-:Y:S01]  /*7180*/  IMAD.WIDE R156, R55.reuse, 0x2, R156 ;  /* 0x00000002379c7825 */ /* 0x040fe200078e029c */
        /* <DEDUP_REMOVED lines=11> */
[C---:B------:R-:W-:Y:S01]  /*7240*/  IMAD.WIDE R154, R55.reuse, 0x2, R154 ;  /* 0x00000002379a7825 */ /* 0x040fe200078e029a */
        /* <DEDUP_REMOVED lines=22> */
[----:B------:R-:W-:Y:S01]  /*73b0*/  ISETP.GE.AND P2, PT, R49, R44, PT ;  /* 0x0000002c3100720c */ /* 0x000fe20003f46270 */
[----:B------:R-:W-:Y:S01]  /*73c0*/  IMAD.WIDE R150, R55, 0x2, R150 ;  /* 0x0000000237967825 */ /* 0x000fe200078e0296 */
[----:B------:R0:W-:Y:S01]  /*73d0*/  STTM.x32 tmem[UR10+0x20], R4 ;  /* 0x00002004000079ed */ /* 0x0001e200082c000a */
[----:B------:R-:W1:Y:S01]  /*73e0*/  FENCE.VIEW.ASYNC.T ;  /* 0x00000000000073c6 */ /* 0x000e620000000200 */
[----:B0-----:R-:W-:Y:S01]  /*73f0*/  PRMT R4, RZ, 0x7610, R4 ;  /* 0x00007610ff047816 */ /* 0x001fe20000000004 */
[----:B-1----:R-:W-:Y:S01]  /*7400*/  BAR.SYNC.DEFER_BLOCKING 0x0 ;  /* 0x0000000000007b1d */ /* 0x002fe20000010000 */
[----:B------:R-:W-:Y:S02]  /*7410*/  PRMT R8, RZ, 0x7610, R8 ;  /* 0x00007610ff087816 */ /* 0x000fe40000000008 */
[----:B------:R-:W-:Y:S02]  /*7420*/  PRMT R12, RZ, 0x7610, R12 ;  /* 0x00007610ff0c7816 */ /* 0x000fe4000000000c */
        /* <DEDUP_REMOVED lines=8> */
[----:B------:R-:W-:Y:S02]  /*74b0*/  PRMT R18, RZ, 0x7610, R18 ;  /* 0x00007610ff127816 */ /* 0x000fe40000000012 */
[----:B------:R-:W-:Y:S01]  /*74c0*/  PRMT R7, RZ, 0x7610, R7 ;  /* 0x00007610ff077816 */ /* 0x000fe20000000007 */
[----:B------:R-:W2:Y:S01]  /*74d0*/  @!P2 LDG.E.U16 R4, desc[UR22][R156.64] ;  /* 0x000000169c04a981 */ /* 0x000ea2000c1e1500 */
[----:B------:R-:W-:Y:S02]  /*74e0*/  PRMT R11, RZ, 0x7610, R11 ;  /* 0x00007610ff0b7816 */ /* 0x000fe4000000000b */
[----:B------:R-:W-:Y:S01]  /*74f0*/  PRMT R15, RZ, 0x7610, R15 ;  /* 0x00007610ff0f7816 */ /* 0x000fe2000000000f */
[----:B------:R-:W3:Y:S01]  /*7500*/  @!P2 LDG.E.U16 R8, desc[UR22][R148.64] ;  /* 0x000000169408a981 */ /* 0x000ee2000c1e1500 */
[----:B------:R-:W-:-:S03]  /*7510*/  PRMT R19, RZ, 0x7610, R19 ;  /* 0x00007610ff137816 */ /* 0x000fc60000000013 */
[----:B------:R-:W4:Y:S04]  /*7520*/  @!P2 LDG.E.U16 R12, desc[UR22][R140.64] ;  /* 0x000000168c0ca981 */ /* 0x000f28000c1e1500 */
        /* <DEDUP_REMOVED lines=12> */
[----:B------:R-:W4:Y:S01]  /*75f0*/  @!P2 LDG.E.U16 R19, desc[UR22][R126.64] ;  /* 0x000000167e13a981 */ /* 0x000f22000c1e1500 */
[----:B------:R-:W-:Y:S01]  /*7600*/  BAR.SYNC.DEFER_BLOCKING 0x0 ;  /* 0x0000000000007b1d */ /* 0x000fe20000010000 */
[----:B------:R-:W-:-:S04]  /*7610*/  ULEA UR6, UR20, UR9, 0x3 ;  /* 0x0000000914067291 */ /* 0x000fc8000f8e18ff */
[----:B------:R-:W-:Y:S01]  /*7620*/  UIADD3 UR6, UPT, UPT, UR6, 0x2000, URZ ;  /* 0x0000200006067890 */ /* 0x000fe2000fffe0ff */
[----:B--2---:R0:W-:Y:S04]  /*7630*/  STS.U16 [R51+UR9+0x1000], R4 ;  /* 0x0010000433007988 */ /* 0x0041e80008000409 */
[----:B---3--:R0:W-:Y:S04]  /*7640*/  STS.U16 [R51+UR9+0x1400], R8 ;  /* 0x0014000833007988 */ /* 0x0081e80008000409 */
[----:B----4-:R0:W-:Y:S04]  /*7650*/  STS.U16 [R51+UR9+0x1800], R12 ;  /* 0x0018000c33007988 */ /* 0x0101e80008000409 */
[----:B------:R0:W-:Y:S04]  /*7660*/  STS.U16 [R51+UR9+0x1c00], R16 ;  /* 0x001c001033007988 */ /* 0x0001e80008000409 */
        /* <DEDUP_REMOVED lines=11> */
[----:B------:R0:W-:Y:S01]  /*7720*/  STS.U16 [R54+UR9+0x1f00], R19 ;  /* 0x001f001336007988 */ /* 0x0001e20008000409 */
[----:B------:R1:W-:Y:S06]  /*7730*/  MEMBAR.ALL.CTA ;  /* 0x0000000000007992 */ /* 0x0003ec0000008000 */
[----:B-1----:R-:W1:Y:S02]  /*7740*/  FENCE.VIEW.ASYNC.S ;  /* 0x00000000000073c6 */ /* 0x002e640000000000 */
[----:B-1----:R-:W-:Y:S06]  /*7750*/  BAR.SYNC.DEFER_BLOCKING 0x0 ;  /* 0x0000000000007b1d */ /* 0x002fec0000010000 */
[----:B------:R-:W-:Y:S05]  /*7760*/  @P0 BRA `(.L_x_10) ;  /* 0x0000000000540947 */ /* 0x000fea0003800000 */
[----:B------:R-:W-:Y:S02]  /*7770*/  UIADD3 UR21, UPT, UPT, UR8, 0x28, URZ ;  /* 0x0000002808157890 */ /* 0x000fe4000fffe0ff */
[----:B------:R-:W-:Y:S02]  /*7780*/  UIADD3 UR30, UPT, UPT, UR8, 0x30, URZ ;  /* 0x00000030081e7890 */ /* 0x000fe4000fffe0ff */
[----:B------:R-:W-:Y:S01]  /*7790*/  UIADD3 UR31, UPT, UPT, UR8, 0x38, URZ ;  /* 0x00000038081f7890 */ /* 0x000fe2000fffe0ff */
[----:B------:R-:W-:Y:S01]  /*77a0*/  UMOV UR16, 0x0 ;  /* 0x0000000000107882 */ /* 0x000fe20000000000 */
[----:B------:R-:W-:Y:S01]  /*77b0*/  UMOV UR17, 0x8080490 ;  /* 0x0808049000117882 */ /* 0x000fe20000000000 */
[----:B------:R-:W-:Y:S01]  /*77c0*/  UMOV UR12, UR18 ;  /* 0x00000012000c7c82 */ /* 0x000fe20008000000 */
[----:B------:R-:W-:Y:S01]  /*77d0*/  UMOV UR13, 0x40004040 ;  /* 0x40004040000d7882 */ /* 0x000fe20000000000 */
[----:B------:R-:W-:Y:S01]  /*77e0*/  UMOV UR28, 0x0 ;  /* 0x00000000001c7882 */ /* 0x000fe20000000000 */
[----:B------:R-:W-:Y:S01]  /*77f0*/  UMOV UR29, 0x8080490 ;  /* 0x08080490001d7882 */ /* 0x000fe20000000000 */
[----:B------:R-:W-:Y:S01]  /*7800*/  UMOV UR32, 0x0 ;  /* 0x0000000000207882 */ /* 0x000fe20000000000 */
[----:B------:R-:W-:Y:S01]  /*7810*/  UMOV UR33, 0x8080490 ;  /* 0x0808049000217882 */ /* 0x000fe20000000000 */
[----:B------:R-:W-:Y:S01]  /*7820*/  UMOV UR7, URZ ;  /* 0x000000ff00077c82 */ /* 0x000fe20008000000 */
[----:B------:R1:W-:Y:S01]  /*7830*/  UTCHMMA tmem[UR11], gdesc[UR12], tmem[UR8], tmem[UR16], idesc[UR17], UPT ;  /* 0x00ff100c0b0079ea */ /* 0x0003e2000b800008 */
        /* <DEDUP_REMOVED lines=8> */
.L_x_10:
[----:B------:R-:W-:Y:S01]  /*78c0*/  UIADD3 UR20, UPT, UPT, UR20, 0x1, URZ ;  /* 0x0000000114147890 */ /* 0x000fe2000fffe0ff */
[----:B------:R-:W-:Y:S01]  /*78d0*/  IMAD.WIDE R160, R50, 0x2, R160 ;  /* 0x0000000232a07825 */ /* 0x000fe200078e02a0 */
[----:B------:R-:W-:Y:S02]  /*78e0*/  UIADD3 UR19, UPT, UPT, UR19, -0x1, URZ ;  /* 0xffffffff13137890 */ /* 0x000fe4000fffe0ff */
[----:B------:R-:W-:Y:S01]  /*78f0*/  UISETP.GT.AND UP1, UPT, UR20, 0x1, UPT ;  /* 0x000000011400788c */ /* 0x000fe2000bf24270 */
[----:B------:R-:W-:-:S03]  /*7900*/  VIADD R44, R44, 0xffffffc0 ;  /* 0xffffffc02c2c7836 */ /* 0x000fc60000000000 */
[----:B-1----:R-:W-:Y:S02]  /*7910*/  USEL UR4, URZ, 0x1, !UP1 ;  /* 0x00000001ff047887 */ /* 0x002fe4000c800000 */
[----:B------:R-:W-:Y:S02]  /*7920*/  USEL UR20, UR20, URZ, !UP1 ;  /* 0x000000ff14147287 */ /* 0x000fe4000c800000 */
[----:B------:R-:W-:Y:S02]  /*7930*/  UISETP.NE.U32.AND UP1, UPT, UR19, URZ, UPT ;  /* 0x000000ff1300728c */ /* 0x000fe4000bf25070 */
[----:B------:R-:W-:-:S03]  /*7940*/  ULOP3.LUT UR7, UR5, UR4, URZ, 0x3c, !UPT ;  /* 0x0000000405077292 */ /* 0x000fc6000f8e3cff */
[----:B------:R-:W-:-:S04]  /*7950*/  UMOV UR4, UR5 ;  /* 0x0000000500047c82 */ /* 0x000fc80008000000 */
[----:B------:R-:W-:Y:S01]  /*7960*/  UMOV UR5, UR7 ;  /* 0x0000000700057c82 */ /* 0x000fe20008000000 */
[----:B------:R-:W-:Y:S05]  /*7970*/  BRA.U UP1, `(.L_x_11) ;  /* 0xffffffdd01547547 */ /* 0x000fea000b83ffff */
.L_x_8:
[----:B------:R-:W1:Y:S01]  /*7980*/  LDCU UR5, c[0x0][0x3a0] ;  /* 0x00007400ff0577ac */ /* 0x000e620008000800 */
[----:B------:R-:W2:Y:S01]  /*7990*/  LDCU UR7, c[0x0][0x3b4] ;  /* 0x00007680ff0777ac */ /* 0x000ea20008000800 */
[----:B------:R-:W3:Y:S01]  /*79a0*/  LDCU.128 UR12, c[0x0][0x390] ;  /* 0x00007200ff0c77ac */ /* 0x000ee20008000c00 */
[----:B-1----:R-:W-:-:S04]  /*79b0*/  UIADD3 UR5, UPT, UPT, UR5, 0x3f, URZ ;  /* 0x0000003f05057890 */ /* 0x002fc8000fffe0ff */
[----:B------:R-:W-:-:S09]  /*79c0*/  UISETP.GE.AND UP1, UPT, UR5, 0x40, UPT ;  /* 0x000000400500788c */ /* 0x000fd2000bf26270 */
[----:B--23--:R-:W-:Y:S05]  /*79d0*/  BRA.U !UP1, `(.L_x_12) ;  /* 0x0000000109107547 */ /* 0x00cfea000b800000 */
[----:B------:R-:W-:-:S06]  /*79e0*/  USHF.L.U32 UR4, UR4, 0x1f, URZ ;  /* 0x0000001f04047899 */ /* 0x000fcc00080006ff */
[----:B------:R-:W-:-:S04]  /*79f0*/  IMAD.U32 R3, RZ, RZ, UR4 ;  /* 0x00000004ff037e24 */ /* 0x000fc8000f8e00ff */
[----:B------:R-:W1:Y:S02]  /*7a00*/  SYNCS.PHASECHK.TRANS64.TRYWAIT P0, [UR6], R3 ;  /* 0x00000003ff0075a7 */ /* 0x000e640008001106 */
[----:B-1----:R-:W-:Y:S05]  /*7a10*/  @!P0 BRA `(.L_x_13) ;  /* 0x0000001000708947 */ /* 0x002fea0003800000 */
.L_x_12:
[----:B------:R-:W-:Y:S01]  /*7a20*/  BAR.SYNC.DEFER_BLOCKING 0x0 ;  /* 0x0000000000007b1d */ /* 0x000fe20000010000 */
[----:B------:R-:W-:Y:S01]  /*7a30*/  VIADD R3, R2, 0x1 ;  /* 0x0000000102037836 */ /* 0x000fe20000000000 */
[----:B------:R-:W-:Y:S01]  /*7a40*/  ISETP.GE.AND P0, PT, R0, UR14, PT ;  /* 0x0000000e00007c0c */ /* 0x000fe2000bf06270 */
[----:B------:R-:W-:Y:S02]  /*7a50*/  VIADD R37, R2, 0x2 ;  /* 0x0000000202257836 */ /* 0x000fe40000000000 */
[----:B------:R-:W-:Y:S01]  /*7a60*/  IMAD R0, R0, UR7, RZ ;  /* 0x0000000700007c24 */ /* 0x000fe2000f8e02ff */
[----:B------:R-:W1:Y:S01]  /*7a70*/  LDCU UR4, c[0x0][0x3b8] ;  /* 0x00007700ff0477ac */ /* 0x000e620008000800 */
[----:B------:R-:W-:Y:S01]  /*7a80*/  ISETP.LT.AND P3, PT, R3, UR15, !P0 ;  /* 0x0000000f03007c0c */ /* 0x000fe2000c761270 */
[C---:B------:R-:W-:Y:S01]  /*7a90*/  VIADD R36, R2.reuse, 0x3 ;  /* 0x0000000302247836 */ /* 0x040fe20000000000 */
[----:B------:R-:W-:Y:S01]  /*7aa0*/  ISETP.LT.AND P5, PT, R37, UR15, !P0 ;  /* 0x0000000f25007c0c */ /* 0x000fe2000c7a1270 */
[----:B------:R-:W-:Y:S01]  /*7ab0*/  VIADD R41, R2, 0x4 ;  /* 0x0000000402297836 */ /* 0x000fe20000000000 */
[----:B------:R-:W-:-:S02]  /*7ac0*/  LEA R45, P2, R0, UR12, 0x1 ;  /* 0x0000000c002d7c11 */ /* 0x000fc4000f8408ff */
[----:B------:R-:W-:Y:S02]  /*7ad0*/  ISETP.LT.AND P4, PT, R2, UR15, !P0 ;  /* 0x0000000f02007c0c */ /* 0x000fe4000c781270 */
[----:B------:R-:W-:Y:S02]  /*7ae0*/  LEA.HI.X.SX32 R47, R0, UR13, 0x1, P2 ;  /* 0x0000000d002f7c11 */ /* 0x000fe400090f0eff */
[----:B------:R-:W-:Y:S01]  /*7af0*/  ISETP.LT.AND P6, PT, R36, UR15, !P0 ;  /* 0x0000000f24007c0c */ /* 0x000fe2000c7c1270 */
[----:B------:R-:W2:Y:S02]  /*7b00*/  @!P1 SYNCS.CCTL.IV [UR9+0x2000] ;  /* 0x00200000ff0099b1 */ /* 0x000ea40008000009 */
[----:B--2---:R-:W-:Y:S01]  /*7b10*/  BAR.SYNC.DEFER_BLOCKING 0x0 ;  /* 0x0000000000007b1d */ /* 0x004fe20000010000 */
[----:B-1----:R-:W-:-:S04]  /*7b20*/  IMAD R3, R2, UR4, RZ ;  /* 0x0000000402037c24 */ /* 0x002fc8000f8e02ff */
[----:B------:R-:W-:Y:S01]  /*7b30*/  VIADD R37, R3, UR4 ;  /* 0x0000000403257c36 */ /* 0x000fe20008000000 */
[----:B0-----:R-:W0:Y:S03]  /*7b40*/  LDTM.x32 R4, tmem[UR10] ;  /* 0x0000000a000479ee */ /* 0x001e2600082c0000 */
[----:B------:R-:W-:-:S04]  /*7b50*/  VIADD R0, R37, UR4 ;  /* 0x0000000425007c36 */ /* 0x000fc80008000000 */
[----:B------:R-:W-:Y:S01]  /*7b60*/  VIADD R42, R0, UR4 ;  /* 0x00000004002a7c36 */ /* 0x000fe20008000000 */
[----:B------:R-:W1:Y:S01]  /*7b70*/  @!P1 SYNCS.CCTL.IV [UR9+0x2008] ;  /* 0x00200800ff0099b1 */ /* 0x000e620008000009 */
[----:B------:R-:W-:Y:S01]  /*7b80*/  LEA R36, P1, R37, R45, 0x1 ;  /* 0x0000002d25247211 */ /* 0x000fe200078208ff */
[----:B------:R-:W-:-:S03]  /*7b90*/  NOP ;  /* 0x0000000000007918 */ /* 0x000fc60000000000 */
[----:B------:R-:W-:Y:S02]  /*7ba0*/  LEA.HI.X.SX32 R37, R37, R47, 0x1, P1 ;  /* 0x0000002f25257211 */ /* 0x000fe400008f0eff */
[-C--:B------:R-:W-:Y:S02]  /*7bb0*/  LEA R40, P1, R42, R45.reuse, 0x1 ;  /* 0x0000002d2a287211 */ /* 0x080fe400078208ff */
[----:B0-----:R-:W-:Y:S02]  /*7bc0*/  F2FP.BF16.F32.PACK_AB R43, R5, R4 ;  /* 0x00000004052b723e */ /* 0x001fe400000010ff */
[----:B------:R-:W-:Y:S02]  /*7bd0*/  LEA R4, P2, R3, R45, 0x1 ;  /* 0x0000002d03047211 */ /* 0x000fe400078408ff */
[----:B------:R-:W-:Y:S02]  /*7be0*/  F2FP.BF16.F32.PACK_AB R6, R7, R6 ;  /* 0x000000060706723e */ /* 0x000fe400000010ff */
[----:B------:R-:W-:Y:S01]  /*7bf0*/  LEA.HI.X.SX32 R5, R3, R47, 0x1, P2 ;  /* 0x0000002f03057211 */ /* 0x000fe200010f0eff */
[----:B------:R-:W-:Y:S01]  /*7c00*/  VIADD R3, R2, 0x5 ;  /* 0x0000000502037836 */ /* 0x000fe20000000000 */
[----:B------:R-:W-:-:S02]  /*7c10*/  LEA R38, P2, R0, R45, 0x1 ;  /* 0x0000002d00267211 */ /* 0x000fc400078408ff */
[----:B------:R-:W-:Y:S01]  /*7c20*/  PRMT R7, R6, 0x7610, R7 ;  /* 0x0000761006077816 */ /* 0x000fe20000000007 */
[----:B------:R0:W-:Y:S01]  /*7c30*/  @P4 STG.E.U16 desc[UR22][R4.64], R43 ;  /* 0x0000002b04004986 */ /* 0x0001e2000c101516 */
[-C--:B------:R-:W-:Y:S01]  /*7c40*/  LEA.HI.X.SX32 R39, R0, R47.reuse, 0x1, P2 ;  /* 0x0000002f00277211 */ /* 0x080fe200010f0eff */
[----:B------:R-:W-:Y:S01]  /*7c50*/  VIADD R0, R2, 0x6 ;  /* 0x0000000602007836 */ /* 0x000fe20000000000 */
[----:B------:R-:W-:Y:S02]  /*7c60*/  ISETP.LT.AND P2, PT, R41, UR15, !P0 ;  /* 0x0000000f29007c0c */ /* 0x000fe4000c741270 */
[C---:B------:R-:W-:Y:S01]  /*7c70*/  LEA.HI.X.SX32 R41, R42.reuse, R47, 0x1, P1 ;  /* 0x0000002f2a297211 */ /* 0x040fe200008f0eff */
[----:B------:R-:W-:Y:S01]  /*7c80*/  VIADD R42, R42, UR4 ;  /* 0x000000042a2a7c36 */ /* 0x000fe20008000000 */
[----:B------:R-:W-:Y:S01]  /*7c90*/  ISETP.LT.AND P4, PT, R0, UR15, !P0 ;  /* 0x0000000f00007c0c */ /* 0x000fe2000c781270 */
[C---:B------:R-:W-:Y:S01]  /*7ca0*/  VIADD R0, R2.reuse, 0x7 ;  /* 0x0000000702007836 */ /* 0x040fe20000000000 */
[----:B------:R-:W-:Y:S01]  /*7cb0*/  ISETP.LT.AND P1, PT, R3, UR15, !P0 ;  /* 0x0000000f03007c0c */ /* 0x000fe2000c721270 */
[----:B------:R-:W-:Y:S01]  /*7cc0*/  VIADD R3, R2, 0x8 ;  /* 0x0000000802037836 */ /* 0x000fe20000000000 */
[----:B------:R-:W-:-:S02]  /*7cd0*/  F2FP.BF16.F32.PACK_AB R8, R9, R8 ;  /* 0x000000080908723e */ /* 0x000fc400000010ff */
[----:B0-----:R-:W-:Y:S02]  /*7ce0*/  PRMT R5, R43, 0x7632, R5 ;  /* 0x000076322b057816 */ /* 0x001fe40000000005 */
[----:B------:R-:W-:Y:S02]  /*7cf0*/  PRMT R9, R8, 0x7610, R9 ;  /* 0x0000761008097816 */ /* 0x000fe40000000009 */
[----:B------:R-:W-:Y:S01]  /*7d00*/  F2FP.BF16.F32.PACK_AB R12, R13, R12 ;  /* 0x0000000c0d0c723e */ /* 0x000fe200000010ff */
[----:B------:R0:W-:Y:S01]  /*7d10*/  @P3 STG.E.U16 desc[UR22][R36.64], R5 ;  /* 0x0000000524003986 */ /* 0x0001e2000c101516 */
[----:B------:R-:W-:Y:S01]  /*7d20*/  ISETP.LT.AND P3, PT, R0, UR15, !P0 ;  /* 0x0000000f00007c0c */ /* 0x000fe2000c761270 */
[C---:B------:R-:W-:Y:S01]  /*7d30*/  VIADD R0, R42.reuse, UR4 ;  /* 0x000000042a007c36 */ /* 0x040fe20008000000 */
[----:B------:R-:W-:Y:S01]  /*7d40*/  F2FP.BF16.F32.PACK_AB R14, R15, R14 ;  /* 0x0000000e0f0e723e */ /* 0x000fe200000010ff */
[----:B------:R2:W-:Y:S01]  /*7d50*/  @P5 STG.E.U16 desc[UR22][R38.64], R7 ;  /* 0x0000000726005986 */ /* 0x0005e2000c101516 */
[----:B------:R-:W-:Y:S01]  /*7d60*/  LEA R4, P5, R42, R45, 0x1 ;  /* 0x0000002d2a047211 */ /* 0x000fe200078a08ff */
[----:B------:R-:W-:Y:S01]  /*7d70*/  VIADD R13, R2, 0x1e ;  /* 0x0000001e020d7836 */ /* 0x000fe20000000000 */
[----:B------:R-:W-:-:S02]  /*7d80*/  F2FP.BF16.F32.PACK_AB R16, R17, R16 ;  /* 0x000000101110723e */ /* 0x000fc400000010ff */
[----:B------:R-:W-:Y:S02]  /*7d90*/  F2FP.BF16.F32.PACK_AB R18, R19, R18 ;  /* 0x000000121312723e */ /* 0x000fe400000010ff */
[----:B------:R-:W-:Y:S01]  /*7da0*/  F2FP.BF16.F32.PACK_AB R20, R21, R20 ;  /* 0x000000141514723e */ /* 0x000fe200000010ff */
[----:B0-----:R-:W-:Y:S01]  /*7db0*/  VIADD R36, R2, 0xa ;  /* 0x0000000a02247836 */ /* 0x001fe20000000000 */
[----:B------:R-:W-:Y:S02]  /*7dc0*/  PRMT R37, R6, 0x7632, R37 ;  /* 0x0000763206257816 */ /* 0x000fe40000000025 */
[----:B------:R-:W-:Y:S02]  /*7dd0*/  LEA.HI.X.SX32 R5, R42, R47, 0x1, P5 ;  /* 0x0000002f2a057211 */ /* 0x000fe400028f0eff */
[----:B------:R-:W-:Y:S01]  /*7de0*/  ISETP.LT.AND P5, PT, R3, UR15, !P0 ;  /* 0x0000000f03007c0c */ /* 0x000fe2000c7a1270 */
[----:B------:R0:W-:Y:S01]  /*7df0*/  @P6 STG.E.U16 desc[UR22][R40.64], R37 ;  /* 0x0000002528006986 */ /* 0x0001e2000c101516 */
[----:B------:R-:W-:Y:S01]  /*7e00*/  LEA R6, P6, R0, R45, 0x1 ;  /* 0x0000002d00067211 */ /* 0x000fe200078c08ff */
[----:B------:R-:W-:Y:S01]  /*7e10*/  VIADD R3, R2, 0x9 ;  /* 0x0000000902037836 */ /* 0x000fe20000000000 */
[----:B------:R-:W-:Y:S01]  /*7e20*/  F2FP.BF16.F32.PACK_AB R22, R23, R22 ;  /* 0x000000161716723e */ /* 0x000fe200000010ff */
[----:B------:R3:W-:Y:S01]  /*7e30*/  @P2 STG.E.U16 desc[UR22][R4.64], R9 ;  /* 0x0000000904002986 */ /* 0x0007e2000c101516 */
[C---:B--2---:R-:W-:Y:S01]  /*7e40*/  LEA.HI.X.SX32 R7, R0.reuse, R47, 0x1, P6 ;  /* 0x0000002f00077211 */ /* 0x044fe200030f0eff */
[----:B------:R-:W-:Y:S01]  /*7e50*/  VIADD R0, R0, UR4 ;  /* 0x0000000400007c36 */ /* 0x000fe20008000000 */
[----:B------:R-:W-:-:S02]  /*7e60*/  ISETP.LT.AND P2, PT, R3, UR15, !P0 ;  /* 0x0000000f03007c0c */ /* 0x000fc4000c741270 */
[----:B------:R-:W-:Y:S01]  /*7e70*/  F2FP.BF16.F32.PACK_AB R24, R25, R24 ;  /* 0x000000181918723e */ /* 0x000fe200000010ff */
[----:B------:R-:W-:Y:S01]  /*7e80*/  VIADD R3, R0, UR4 ;  /* 0x0000000400037c36 */ /* 0x000fe20008000000 */
[----:B------:R-:W-:Y:S02]  /*7e90*/  F2FP.BF16.F32.PACK_AB R26, R27, R26 ;  /* 0x0000001a1b1a723e */ /* 0x000fe400000010ff */
[----:B0-----:R-:W-:Y:S02]  /*7ea0*/  PRMT R37, R8, 0x7632, R37 ;  /* 0x0000763208257816 */ /* 0x001fe40000000025 */
[----:B------:R-:W-:Y:S02]  /*7eb0*/  F2FP.BF16.F32.PACK_AB R28, R29, R28 ;  /* 0x0000001c1d1c723e */ /* 0x000fe400000010ff */
[----:B---3--:R-:W-:Y:S01]  /*7ec0*/  F2FP.BF16.F32.PACK_AB R5, R11, R10 ;  /* 0x0000000a0b05723e */ /* 0x008fe200000010ff */
[----:B------:R0:W-:Y:S01]  /*7ed0*/  @P1 STG.E.U16 desc[UR22][R6.64], R37 ;  /* 0x0000002506001986 */ /* 0x0001e2000c101516 */
[----:B------:R-:W-:-:S02]  /*7ee0*/  LEA R8, P1, R0, R45, 0x1 ;  /* 0x0000002d00087211 */ /* 0x000fc400078208ff */
[C---:B------:R-:W-:Y:S02]  /*7ef0*/  LEA R10, P6, R3.reuse, R45, 0x1 ;  /* 0x0000002d030a7211 */ /* 0x040fe400078c08ff */
[-C--:B------:R-:W-:Y:S01]  /*7f00*/  LEA.HI.X.SX32 R9, R0, R47.reuse, 0x1, P1 ;  /* 0x0000002f00097211 */ /* 0x080fe200008f0eff */
[----:B------:R-:W-:Y:S01]  /*7f10*/  VIADD R0, R2, 0xb ;  /* 0x0000000b02007836 */ /* 0x000fe20000000000 */
[C---:B------:R-:W-:Y:S01]  /*7f20*/  LEA.HI.X.SX32 R11, R3.reuse, R47, 0x1, P6 ;  /* 0x0000002f030b7211 */ /* 0x040fe200030f0eff */
[----:B------:R-:W-:Y:S01]  /*7f30*/  VIADD R3, R3, UR4 ;  /* 0x0000000403037c36 */ /* 0x000fe20008000000 */
[----:B------:R-:W-:Y:S02]  /*7f40*/  ISETP.LT.AND P1, PT, R36, UR15, !P0 ;  /* 0x0000000f24007c0c */ /* 0x000fe4000c721270 */
[C---:B------:R-:W-:Y:S02]  /*7f50*/  PRMT R36, R5.reuse, 0x7632, R36 ;  /* 0x0000763205247816 */ /* 0x040fe40000000024 */
[----:B0-----:R-:W-:Y:S01]  /*7f60*/  PRMT R7, R5, 0x7610, R7 ;  /* 0x0000761005077816 */ /* 0x001fe20000000007 */
[----:B------:R-:W-:Y:S01]  /*7f70*/  VIADD R5, R2, 0xc ;  /* 0x0000000c02057836 */ /* 0x000fe20000000000 */
[----:B------:R-:W-:-:S02]  /*7f80*/  LEA R4, P6, R3, R45, 0x1 ;  /* 0x0000002d03047211 */ /* 0x000fc400078c08ff */
[----:B------:R-:W-:Y:S01]  /*7f90*/  F2FP.BF16.F32.PACK_AB R30, R31, R30 ;  /* 0x0000001e1f1e723e */ /* 0x000fe200000010ff */
[----:B------:R0:W-:Y:S01]  /*7fa0*/  @P4 STG.E.U16 desc[UR22][R8.64], R7 ;  /* 0x0000000708004986 */ /* 0x0001e2000c101516 */
[----:B------:R-:W-:Y:S01]  /*7fb0*/  ISETP.LT.AND P4, PT, R0, UR15, !P0 ;  /* 0x0000000f00007c0c */ /* 0x000fe2000c781270 */
[----:B------:R-:W-:Y:S01]  /*7fc0*/  VIADD R0, R3, UR4 ;  /* 0x0000000403007c36 */ /* 0x000fe20008000000 */
[----:B------:R-:W-:Y:S01]  /*7fd0*/  F2FP.BF16.F32.PACK_AB R32, R33, R32 ;  /* 0x000000202120723e */ /* 0x000fe200000010ff */
[----:B------:R2:W-:Y:S01]  /*7fe0*/  @P3 STG.E.U16 desc[UR22][R10.64], R36 ;  /* 0x000000240a003986 */ /* 0x0005e2000c101516 */
[----:B------:R-:W-:Y:S02]  /*7ff0*/  ISETP.LT.AND P3, PT, R5, UR15, !P0 ;  /* 0x0000000f05007c0c */ /* 0x000fe4000c761270 */
[----:B------:R-:W-:Y:S01]  /*8000*/  LEA.HI.X.SX32 R5, R3, R47, 0x1, P6 ;  /* 0x0000002f03057211 */ /* 0x000fe200030f0eff */
[----:B------:R-:W-:Y:S01]  /*8010*/  VIADD R3, R2, 0xd ;  /* 0x0000000d02037836 */ /* 0x000fe20000000000 */
[----:B------:R-:W-:-:S02]  /*8020*/  LEA R6, P6, R0, R45, 0x1 ;  /* 0x0000002d00067211 */ /* 0x000fc400078c08ff */
[----:B------:R-:W-:Y:S01]  /*8030*/  F2FP.BF16.F32.PACK_AB R34, R35, R34 ;  /* 0x000000222322723e */ /* 0x000fe200000010ff */
[----:B------:R3:W-:Y:S01]  /*8040*/  @P5 STG.E.U16 desc[UR22][R4.64], R12 ;  /* 0x0000000c04005986 */ /* 0x0007e2000c101516 */
[C---:B0-----:R-:W-:Y:S01]  /*8050*/  LEA.HI.X.SX32 R7, R0.reuse, R47, 0x1, P6 ;  /* 0x0000002f00077211 */ /* 0x041fe200030f0eff */
[----:B------:R-:W-:Y:S01]  /*8060*/  VIADD R0, R0, UR4 ;  /* 0x0000000400007c36 */ /* 0x000fe20008000000 */
[----:B------:R-:W-:Y:S01]  /*8070*/  ISETP.LT.AND P5, PT, R3, UR15, !P0 ;  /* 0x0000000f03007c0c */ /* 0x000fe2000c7a1270 */
[----:B------:R-:W-:Y:S01]  /*8080*/  VIADD R9, R2, 0xe ;  /* 0x0000000e02097836 */ /* 0x000fe20000000000 */
[----:B--2---:R-:W-:Y:S01]  /*8090*/  PRMT R11, R12, 0x7632, R11 ;  /* 0x000076320c0b7816 */ /* 0x004fe2000000000b */
[C---:B------:R-:W-:Y:S01]  /*80a0*/  VIADD R3, R0.reuse, UR4 ;  /* 0x0000000400037c36 */ /* 0x040fe20008000000 */
[----:B------:R-:W-:-:S03]  /*80b0*/  LEA R8, P6, R0, R45, 0x1 ;  /* 0x0000002d00087211 */ /* 0x000fc600078c08ff */
[----:B------:R0:W-:Y:S01]  /*80c0*/  @P2 STG.E.U16 desc[UR22][R6.64], R11 ;  /* 0x0000000b06002986 */ /* 0x0001e2000c101516 */
[----:B------:R-:W-:Y:S01]  /*80d0*/  ISETP.LT.AND P2, PT, R9, UR15, !P0 ;  /* 0x0000000f09007c0c */ /* 0x000fe2000c741270 */
[----:B---3--:R-:W-:Y:S01]  /*80e0*/  VIADD R5, R2, 0x10 ;  /* 0x0000001002057836 */ /* 0x008fe20000000000 */
[----:B------:R-:W-:Y:S01]  /*80f0*/  LEA.HI.X.SX32 R9, R0, R47, 0x1, P6 ;  /* 0x0000002f00097211 */ /* 0x000fe200030f0eff */
[----:B------:R-:W-:Y:S01]  /*8100*/  VIADD R0, R2, 0xf ;  /* 0x0000000f02007836 */ /* 0x000fe20000000000 */
[----:B------:R-:W-:-:S03]  /*8110*/  LEA R10, P6, R3, R45, 0x1 ;  /* 0x0000002d030a7211 */ /* 0x000fc600078c08ff */
[----:B------:R2:W-:Y:S01]  /*8120*/  @P1 STG.E.U16 desc[UR22][R8.64], R14 ;  /* 0x0000000e08001986 */ /* 0x0005e2000c101516 */
[----:B------:R-:W-:Y:S02]  /*8130*/  ISETP.LT.AND P1, PT, R0, UR15, !P0 ;  /* 0x0000000f00007c0c */ /* 0x000fe4000c721270 */
[C---:B0-----:R-:W-:Y:S01]  /*8140*/  LEA.HI.X.SX32 R11, R3.reuse, R47, 0x1, P6 ;  /* 0x0000002f030b7211 */ /* 0x041fe200030f0eff */
[----:B------:R-:W-:Y:S01]  /*8150*/  VIADD R3, R3, UR4 ;  /* 0x0000000403037c36 */ /* 0x000fe20008000000 */
[----:B------:R-:W-:-:S03]  /*8160*/  PRMT R7, R14, 0x7632, R7 ;  /* 0x000076320e077816 */ /* 0x000fc60000000007 */
[C---:B------:R-:W-:Y:S01]  /*8170*/  VIADD R0, R3.reuse, UR4 ;  /* 0x0000000403007c36 */ /* 0x040fe20008000000 */
[----:B------:R-:W-:Y:S01]  /*8180*/  LEA R4, P6, R3, R45, 0x1 ;  /* 0x0000002d03047211 */ /* 0x000fe200078c08ff */
[----:B------:R0:W-:Y:S01]  /*8190*/  @P4 STG.E.U16 desc[UR22][R10.64], R7 ;  /* 0x000000070a004986 */ /* 0x0001e2000c101516 */
[----:B------:R-:W-:Y:S01]  /*81a0*/  ISETP.LT.AND P4, PT, R5, UR15, !P0 ;  /* 0x0000000f05007c0c */ /* 0x000fe2000c781270 */
[C---:B--2---:R-:W-:Y:S01]  /*81b0*/  VIADD R9, R2.reuse, 0x12 ;  /* 0x0000001202097836 */ /* 0x044fe20000000000 */
        /* <DEDUP_REMOVED lines=12> */
[----:B--2---:R-:W-:Y:S01]  /*8280*/  VIADD R5, R2, 0x14 ;  /* 0x0000001402057836 */ /* 0x004fe20000000000 */
        /* <DEDUP_REMOVED lines=30> */
[C---:B0-----:R-:W-:Y:S01]  /*8470*/  LEA.HI.X.SX32 R11, R3.reuse, R47, 0x1, P6 ;  /* 0x0000002f030b7211 */ /* 0x041fe200030f0eff */
[----:B------:R-:W-:Y:S01]  /*8480*/  VIADD R3, R3, UR4 ;  /* 0x0000000403037c36 */ /* 0x000fe20008000000 */
[----:B------:R-:W-:Y:S02]  /*8490*/  PRMT R7, R22, 0x7632, R7 ;  /* 0x0000763216077816 */ /* 0x000fe40000000007 */
[----:B------:R-:W-:Y:S01]  /*84a0*/  ISETP.LT.AND P6, PT, R0, UR15, !P0 ;  /* 0x0000000f00007c0c */ /* 0x000fe2000c7c1270 */
[C---:B------:R-:W-:Y:S01]  /*84b0*/  VIADD R0, R3.reuse, UR4 ;  /* 0x0000000403007c36 */ /* 0x040fe20008000000 */
[----:B------:R-:W-:Y:S01]  /*84c0*/  LEA R4, P5, R3, R45, 0x1 ;  /* 0x0000002d03047211 */ /* 0x000fe200078a08ff */
[----:B------:R0:W-:Y:S01]  /*84d0*/  @P2 STG.E.U16 desc[UR22][R10.64], R7 ;  /* 0x000000070a002986 */ /* 0x0001e2000c101516 */
[----:B------:R-:W-:Y:S02]  /*84e0*/  ISETP.LT.AND P2, PT, R5, UR15, !P0 ;  /* 0x0000000f05007c0c */ /* 0x000fe4000c741270 */
[----:B------:R-:W-:Y:S01]  /*84f0*/  LEA.HI.X.SX32 R5, R3, R47, 0x1, P5 ;  /* 0x0000002f03057211 */ /* 0x000fe200028f0eff */
[----:B------:R-:W-:Y:S01]  /*8500*/  VIADD R3, R2, 0x19 ;  /* 0x0000001902037836 */ /* 0x000fe20000000000 */
[----:B------:R-:W-:-:S02]  /*8510*/  LEA R6, P5, R0, R45, 0x1 ;  /* 0x0000002d00067211 */ /* 0x000fc400078a08ff */
[----:B--2---:R-:W-:Y:S01]  /*8520*/  PRMT R9, R24, 0x7632, R9 ;  /* 0x0000763218097816 */ /* 0x004fe20000000009 */
[----:B------:R-:W-:Y:S01]  /*8530*/  @P1 STG.E.U16 desc[UR22][R4.64], R24 ;  /* 0x0000001804001986 */ /* 0x000fe2000c101516 */
[----:B------:R-:W-:Y:S01]  /*8540*/  ISETP.LT.AND P1, PT, R3, UR15, !P0 ;  /* 0x0000000f03007c0c */ /* 0x000fe2000c721270 */
[----:B------:R-:W-:Y:S01]  /*8550*/  VIADD R3, R2, 0x1b ;  /* 0x0000001b02037836 */ /* 0x000fe20000000000 */
[C---:B0-----:R-:W-:Y:S01]  /*8560*/  LEA.HI.X.SX32 R7, R0.reuse, R47, 0x1, P5 ;  /* 0x0000002f00077211 */ /* 0x041fe200028f0eff */
[----:B------:R-:W-:Y:S02]  /*8570*/  VIADD R0, R0, UR4 ;  /* 0x0000000400007c36 */ /* 0x000fe40008000000 */
[----:B------:R-:W-:Y:S02]  /*8580*/  VIADD R10, R2, 0x1a ;  /* 0x0000001a020a7836 */ /* 0x000fe40000000000 */
[----:B------:R0:W-:Y:S01]  /*8590*/  @P4 STG.E.U16 desc[UR22][R6.64], R9 ;  /* 0x0000000906004986 */ /* 0x0001e2000c101516 */
[----:B------:R-:W-:-:S02]  /*85a0*/  LEA R8, P4, R0, R45, 0x1 ;  /* 0x0000002d00087211 */ /* 0x000fc400078808ff */
[----:B------:R-:W-:Y:S01]  /*85b0*/  ISETP.LT.AND P5, PT, R10, UR15, !P0 ;  /* 0x0000000f0a007c0c */ /* 0x000fe2000c7a1270 */
[----:B------:R-:W-:Y:S01]  /*85c0*/  VIADD R10, R2, 0x1c ;  /* 0x0000001c020a7836 */ /* 0x000fe20000000000 */
[C---:B0-----:R-:W-:Y:S01]  /*85d0*/  LEA.HI.X.SX32 R9, R0.reuse, R47, 0x1, P4 ;  /* 0x0000002f00097211 */ /* 0x041fe200020f0eff */
[----:B------:R-:W-:Y:S01]  /*85e0*/  VIADD R0, R0, UR4 ;  /* 0x0000000400007c36 */ /* 0x000fe20008000000 */
[----:B------:R-:W-:-:S03]  /*85f0*/  ISETP.LT.AND P4, PT, R3, UR15, !P0 ;  /* 0x0000000f03007c0c */ /* 0x000fc6000c781270 */
[----:B------:R0:W-:Y:S01]  /*8600*/  @P3 STG.E.U16 desc[UR22][R8.64], R26 ;  /* 0x0000001a08003986 */ /* 0x0001e2000c101516 */
[C---:B------:R-:W-:Y:S01]  /*8610*/  LEA R4, P3, R0.reuse, R45, 0x1 ;  /* 0x0000002d00047211 */ /* 0x040fe200078608ff */
[----:B------:R-:W-:-:S03]  /*8620*/  VIADD R3, R0, UR4 ;  /* 0x0000000400037c36 */ /* 0x000fc60008000000 */
[----:B------:R-:W-:Y:S01]  /*8630*/  LEA.HI.X.SX32 R5, R0, R47, 0x1, P3 ;  /* 0x0000002f00057211 */ /* 0x000fe200018f0eff */
[C---:B------:R-:W-:Y:S01]  /*8640*/  VIADD R0, R3.reuse, UR4 ;  /* 0x0000000403007c36 */ /* 0x040fe20008000000 */
[----:B------:R-:W-:-:S04]  /*8650*/  LEA R6, P3, R3, R45, 0x1 ;  /* 0x0000002d03067211 */ /* 0x000fc800078608ff */
[----:B------:R-:W-:Y:S01]  /*8660*/  LEA.HI.X.SX32 R7, R3, R47, 0x1, P3 ;  /* 0x0000002f03077211 */ /* 0x000fe200018f0eff */
[----:B------:R-:W-:Y:S01]  /*8670*/  VIADD R3, R0, UR4 ;  /* 0x0000000400037c36 */ /* 0x000fe20008000000 */
[----:B0-----:R-:W-:Y:S02]  /*8680*/  PRMT R9, R26, 0x7632, R9 ;  /* 0x000076321a097816 */ /* 0x001fe40000000009 */
[----:B------:R-:W-:Y:S01]  /*8690*/  ISETP.LT.AND P3, PT, R10, UR15, !P0 ;  /* 0x0000000f0a007c0c */ /* 0x000fe2000c761270 */
[----:B------:R-:W-:Y:S02]  /*86a0*/  VIADD R10, R2, 0x1d ;  /* 0x0000001d020a7836 */ /* 0x000fe40000000000 */
[----:B------:R0:W-:Y:S01]  /*86b0*/  @P6 STG.E.U16 desc[UR22][R4.64], R9 ;  /* 0x0000000904006986 */ /* 0x0001e2000c101516 */
[----:B------:R-:W-:-:S03]  /*86c0*/  LEA R8, P6, R0, R45, 0x1 ;  /* 0x0000002d00087211 */ /* 0x000fc600078c08ff */
[----:B------:R2:W-:Y:S01]  /*86d0*/  @P2 STG.E.U16 desc[UR22][R6.64], R28 ;  /* 0x0000001c06002986 */ /* 0x0005e2000c101516 */
[----:B------:R-:W-:Y:S02]  /*86e0*/  ISETP.LT.AND P2, PT, R10, UR15, !P0 ;  /* 0x0000000f0a007c0c */ /* 0x000fe4000c741270 */
[----:B0-----:R-:W-:Y:S01]  /*86f0*/  LEA.HI.X.SX32 R9, R0, R47, 0x1, P6 ;  /* 0x0000002f00097211 */ /* 0x001fe200030f0eff */
[C---:B------:R-:W-:Y:S01]  /*8700*/  VIADD R0, R3.reuse, UR4 ;  /* 0x0000000403007c36 */ /* 0x040fe20008000000 */
[----:B------:R-:W-:Y:S02]  /*8710*/  PRMT R5, R28, 0x7632, R5 ;  /* 0x000076321c057816 */ /* 0x000fe40000000005 */
[C---:B------:R-:W-:Y:S01]  /*8720*/  LEA R10, P6, R3.reuse, R45, 0x1 ;  /* 0x0000002d030a7211 */ /* 0x040fe200078c08ff */
[----:B------:R-:W-:Y:S02]  /*8730*/  VIADD R12, R0, UR4 ;  /* 0x00000004000c7c36 */ /* 0x000fe40008000000 */
[----:B------:R0:W-:Y:S01]  /*8740*/  @P1 STG.E.U16 desc[UR22][R8.64], R5 ;  /* 0x0000000508001986 */ /* 0x0001e2000c101516 */
[----:B------:R-:W-:Y:S01]  /*8750*/  LEA.HI.X.SX32 R11, R3, R47, 0x1, P6 ;  /* 0x0000002f030b7211 */ /* 0x000fe200030f0eff */
[----:B------:R-:W-:Y:S01]  /*8760*/  VIADD R3, R12, UR4 ;  /* 0x000000040c037c36 */ /* 0x000fe20008000000 */
[----:B------:R-:W-:-:S02]  /*8770*/  LEA R4, P1, R0, R45, 0x1 ;  /* 0x0000002d00047211 */ /* 0x000fc400078208ff */
[C---:B--2---:R-:W-:Y:S01]  /*8780*/  LEA R6, P6, R12.reuse, R45, 0x1 ;  /* 0x0000002d0c067211 */ /* 0x044fe200078c08ff */
[----:B------:R-:W-:Y:S03]  /*8790*/  @P5 STG.E.U16 desc[UR22][R10.64], R30 ;  /* 0x0000001e0a005986 */ /* 0x000fe6000c101516 */
[----:B------:R-:W-:Y:S02]  /*87a0*/  LEA.HI.X.SX32 R7, R12, R47, 0x1, P6 ;  /* 0x0000002f0c077211 */ /* 0x000fe400030f0eff */
[C---:B------:R-:W-:Y:S01]  /*87b0*/  LEA R12, P6, R3.reuse, R45, 0x1 ;  /* 0x0000002d030c7211 */ /* 0x040fe200078c08ff */
[----:B0-----:R-:W-:Y:S01]  /*87c0*/  VIADD R8, R2, 0x1f ;  /* 0x0000001f02087836 */ /* 0x001fe20000000000 */
[----:B------:R-:W-:Y:S01]  /*87d0*/  LEA.HI.X.SX32 R5, R0, R47, 0x1, P1 ;  /* 0x0000002f00057211 */ /* 0x000fe200008f0eff */
[----:B------:R-:W-:Y:S01]  /*87e0*/  VIADD R0, R3, UR4 ;  /* 0x0000000403007c36 */ /* 0x000fe20008000000 */
[----:B------:R-:W-:-:S02]  /*87f0*/  ISETP.LT.AND P1, PT, R13, UR15, !P0 ;  /* 0x0000000f0d007c0c */ /* 0x000fc4000c721270 */
[----:B------:R-:W-:Y:S01]  /*8800*/  LEA.HI.X.SX32 R13, R3, R47, 0x1, P6 ;  /* 0x0000002f030d7211 */ /* 0x000fe200030f0eff */
[C---:B------:R-:W-:Y:S01]  /*8810*/  VIADD R9, R0.reuse, UR4 ;  /* 0x0000000400097c36 */ /* 0x040fe20008000000 */
[----:B------:R-:W-:Y:S02]  /*8820*/  LEA R2, P6, R0, R45, 0x1 ;  /* 0x0000002d00027211 */ /* 0x000fe400078c08ff */
[----:B------:R-:W-:Y:S02]  /*8830*/  ISETP.LT.AND P0, PT, R8, UR15, !P0 ;  /* 0x0000000f08007c0c */ /* 0x000fe4000c701270 */
[----:B------:R-:W-:Y:S02]  /*8840*/  LEA.HI.X.SX32 R3, R0, R47, 0x1, P6 ;  /* 0x0000002f00037211 */ /* 0x000fe400030f0eff */
[----:B------:R-:W-:Y:S02]  /*8850*/  PRMT R0, R30, 0x7632, R0 ;  /* 0x000076321e007816 */ /* 0x000fe40000000000 */
[----:B------:R-:W-:-:S03]  /*8860*/  LEA R8, P6, R9, R45, 0x1 ;  /* 0x0000002d09087211 */ /* 0x000fc600078c08ff */
[----:B------:R0:W-:Y:S01]  /*8870*/  @P4 STG.E.U16 desc[UR22][R4.64], R0 ;  /* 0x0000000004004986 */ /* 0x0001e2000c101516 */
[----:B------:R-:W-:-:S03]  /*8880*/  LEA.HI.X.SX32 R9, R9, R47, 0x1, P6 ;  /* 0x0000002f09097211 */ /* 0x000fc600030f0eff */
[----:B------:R2:W-:Y:S01]  /*8890*/  @P3 STG.E.U16 desc[UR22][R6.64], R32 ;  /* 0x0000002006003986 */ /* 0x0005e2000c101516 */
[----:B0-----:R-:W-:Y:S02]  /*88a0*/  PRMT R5, R32, 0x7632, R5 ;  /* 0x0000763220057816 */ /* 0x001fe40000000005 */
[----:B--2---:R-:W-:-:S03]  /*88b0*/  PRMT R7, R34, 0x7632, R7 ;  /* 0x0000763222077816 */ /* 0x004fc60000000007 */
[----:B------:R0:W-:Y:S04]  /*88c0*/  @P2 STG.E.U16 desc[UR22][R12.64], R5 ;  /* 0x000000050c002986 */ /* 0x0001e8000c101516 */
[----:B------:R0:W-:Y:S04]  /*88d0*/  @P1 STG.E.U16 desc[UR22][R2.64], R34 ;  /* 0x0000002202001986 */ /* 0x0001e8000c101516 */
[----:B------:R0:W-:Y:S01]  /*88e0*/  @P0 STG.E.U16 desc[UR22][R8.64], R7 ;  /* 0x0000000708000986 */ /* 0x0001e2000c101516 */
[----:B-1----:R-:W-:Y:S06]  /*88f0*/  BAR.SYNC.DEFER_BLOCKING 0x0 ;  /* 0x0000000000007b1d */ /* 0x002fec0000010000 */
[----:B------:R-:W-:Y:S05]  /*8900*/  BRA.U UP0, `(.L_x_14) ;  /* 0x0000000100a07547 */ /* 0x000fea000b800000 */
[----:B------:R-:W1:Y:S01]  /*8910*/  S2UR UR5, SR_CgaCtaId ;  /* 0x00000000000579c3 */ /* 0x000e620000008800 */
[----:B------:R-:W-:Y:S01]  /*8920*/  NOP ;  /* 0x0000000000007918 */ /* 0x000fe20000000000 */
[----:B------:R-:W-:Y:S01]  /*8930*/  UMOV UR4, 0x50 ;  /* 0x0000005000047882 */ /* 0x000fe20000000000 */
[----:B------:R-:W-:Y:S02]  /*8940*/  IMAD.U32 R0, RZ, RZ, UR8 ;  /* 0x00000008ff007e24 */ /* 0x000fe4000f8e00ff */
[----:B0-----:R-:W-:Y:S02]  /*8950*/  IMAD.MOV.U32 R3, RZ, RZ, 0x3 ;  /* 0x00000003ff037424 */ /* 0x001fe400078e00ff */
[----:B------:R-:W-:Y:S01]  /*8960*/  IMAD.MOV.U32 R7, RZ, RZ, 0x1 ;  /* 0x00000001ff077424 */ /* 0x000fe200078e00ff */
[----:B------:R-:W-:-:S04]  /*8970*/  LOP3.LUT R0, R0, 0xffff, RZ, 0xc0, !PT ;  /* 0x0000ffff00007812 */ /* 0x000fc800078ec0ff */
[----:B------:R-:W-:-:S05]  /*8980*/  SHF.R.U32.HI R0, RZ, 0x5, R0 ;  /* 0x00000005ff007819 */ /* 0x000fca0000011600 */
[----:B------:R-:W-:Y:S01]  /*8990*/  VIADD R2, R0, 0x10 ;  /* 0x0000001000027836 */ /* 0x000fe20000000000 */
[----:B------:R-:W-:Y:S01]  /*89a0*/  SHF.L.U32 R0, R3, R0, RZ ;  /* 0x0000000003007219 */ /* 0x000fe200000006ff */
[----:B-1----:R-:W-:-:S03]  /*89b0*/  ULEA UR6, UR5, UR4, 0x18 ;  /* 0x0000000405067291 */ /* 0x002fc6000f8ec0ff */
[----:B------:R-:W-:-:S04]  /*89c0*/  SHF.L.U32 R3, R7, R2, RZ ;  /* 0x0000000207037219 */ /* 0x000fc800000006ff */
[----:B------:R-:W-:Y:S02]  /*89d0*/  LOP3.LUT R0, R3, R0, RZ, 0xfc, !PT ;  /* 0x0000000003007212 */ /* 0x000fe400078efcff */
[----:B------:R-:W0:Y:S02]  /*89e0*/  LDS R5, [UR6] ;  /* 0x00000006ff057984 */ /* 0x000e240008000800 */
[C---:B------:R-:W-:Y:S02]  /*89f0*/  LOP3.LUT R2, R0.reuse, 0xffff, RZ, 0xc0, !PT ;  /* 0x0000ffff00027812 */ /* 0x040fe400078ec0ff */
[----:B0-----:R-:W-:-:S04]  /*8a00*/  LOP3.LUT R3, R0, 0xffff, R5, 0x80, !PT ;  /* 0x0000ffff00037812 */ /* 0x001fc800078e8005 */
[----:B------:R-:W-:-:S13]  /*8a10*/  ISETP.NE.AND P0, PT, R3, R2, PT ;  /* 0x000000020300720c */ /* 0x000fda0003f05270 */
[----:B------:R-:W-:Y:S05]  /*8a20*/  @P0 BRA `(.L_x_15) ;  /* 0x0000000000500947 */ /* 0x000fea0003800000 */
[----:B------:R-:W-:Y:S02]  /*8a30*/  SHF.R.U32.HI R5, RZ, 0x10, R5 ;  /* 0x00000010ff057819 */ /* 0x000fe40000011605 */
[----:B------:R-:W-:-:S04]  /*8a40*/  SHF.R.U32.HI R2, RZ, 0x10, R0 ;  /* 0x00000010ff027819 */ /* 0x000fc80000011600 */
[----:B------:R-:W-:-:S04]  /*8a50*/  LOP3.LUT R5, R5, R2, RZ, 0xc0, !PT ;  /* 0x0000000205057212 */ /* 0x000fc800078ec0ff */
[----:B------:R-:W-:-:S13]  /*8a60*/  ISETP.NE.AND P0, PT, R5, R2, PT ;  /* 0x000000020500720c */ /* 0x000fda0003f05270 */
[----:B------:R-:W-:Y:S05]  /*8a70*/  @P0 BRA `(.L_x_16) ;  /* 0x0000000000300947 */ /* 0x000fea0003800000 */
[----:B------:R-:W-:Y:S01]  /*8a80*/  R2UR UR4, R0 ;  /* 0x00000000000472ca */ /* 0x000fe200000e0000 */
[----:B------:R-:W-:Y:S01]  /*8a90*/  VOTEU.ANY UR5, UPT, PT ;  /* 0x0000000000057886 */ /* 0x000fe200038e0100 */
[----:B------:R-:W0:Y:S01]  /*8aa0*/  S2R R0, SR_LANEID ;  /* 0x0000000000007919 */ /* 0x000e220000000000 */
[----:B------:R-:W-:-:S10]  /*8ab0*/  UFLO.U32 UR5, UR5 ;  /* 0x00000005000572bd */ /* 0x000fd400080e0000 */
[----:B------:R-:W-:-:S06]  /*8ac0*/  ULOP3.LUT UR4, URZ, UR4, URZ, 0x33, !UPT ;  /* 0x00000004ff047292 */ /* 0x000fcc000f8e33ff */
[----:B------:R-:W-:-:S04]  /*8ad0*/  IMAD.U32 R2, RZ, RZ, UR4 ;  /* 0x00000004ff027e24 */ /* 0x000fc8000f8e00ff */
[----:B------:R-:W1:Y:S02]  /*8ae0*/  REDUX UR7, R2 ;  /* 0x00000000020773c4 */ /* 0x000e640000000000 */
[----:B------:R2:W-:Y:S01]  /*8af0*/  UTCATOMSWS.AND URZ, UR4 ;  /* 0x0000000400ff79e3 */ /* 0x0005e20008000000 */
[----:B0-----:R-:W-:Y:S01]  /*8b00*/  ISETP.EQ.U32.AND P0, PT, R0, UR5, PT ;  /* 0x0000000500007c0c */ /* 0x001fe2000bf02070 */
[----:B-1----:R-:W-:-:S12]  /*8b10*/  IMAD.U32 R0, RZ, RZ, UR7 ;  /* 0x00000007ff007e24 */ /* 0x002fd8000f8e00ff */
[----:B------:R2:W-:Y:S01]  /*8b20*/  @P0 ATOMS.AND RZ, [UR6], R0 ;  /* 0x00000000ffff098c */ /* 0x0005e2000a800006 */
[----:B------:R-:W-:Y:S05]  /*8b30*/  BRA `(.L_x_14) ;  /* 0x0000000000147947 */ /* 0x000fea0003800000 */
.L_x_16:
[----:B------:R-:W-:-:S07]  /*8b40*/  MOV R2, 0x8b60 ;  /* 0x00008b6000027802 */ /* 0x000fce0000000f00 */
[----:B------:R-:W-:Y:S05]  /*8b50*/  CALL.REL.NOINC `($__internal_0_$__cuda_sm10x_tcgen05_guardrail_trap_col_being_dealloced_not_returned_by_alloc) ;  /* 0x00000000002c7944 */ /* 0x000fea0003c00000 */
[----:B------:R-:W-:Y:S05]  /*8b60*/  BRA `(.L_x_14) ;  /* 0x0000000000087947 */ /* 0x000fea0003800000 */
.L_x_15:
[----:B------:R-:W-:-:S07]  /*8b70*/  MOV R2, 0x8b90 ;  /* 0x00008b9000027802 */ /* 0x000fce0000000f00 */
[----:B------:R-:W-:Y:S05]  /*8b80*/  CALL.REL.NOINC `($__internal_2_$__cuda_sm10x_tcgen05_guardrail_trap_unallocated_columns_being_dealloced) ;  /* 0x0000000000387944 */ /* 0x000fea0003c00000 */
.L_x_14:
[----:B------:R-:W-:Y:S01]  /*8b90*/  NOP ;  /* 0x0000000000007918 */ /* 0x000fe20000000000 */
[----:B--2---:R-:W-:Y:S05]  /*8ba0*/  EXIT ;  /* 0x000000000000794d */ /* 0x004fea0003800000 */
.L_x_9:
[----:B------:R-:W0:Y:S02]  /*8bb0*/  SYNCS.PHASECHK.TRANS64.TRYWAIT P2, [UR6], R7 ;  /* 0x00000007ff0075a7 */ /* 0x000e240008041106 */
[----:B0-----:R-:W-:Y:S05]  /*8bc0*/  @!P2 BRA `(.L_x_9) ;  /* 0xfffffffc00f8a947 */ /* 0x001fea000383ffff */
[----:B------:R-:W-:Y:S05]  /*8bd0*/  BRA `(.L_x_17) ;  /* 0xffffffe400407947 */ /* 0x000fea000383ffff */
.L_x_13:
[----:B------:R-:W1:Y:S02]  /*8be0*/  SYNCS.PHASECHK.TRANS64.TRYWAIT P0, [UR6], R3 ;  /* 0x00000003ff0075a7 */ /* 0x000e640008001106 */
[----:B-1----:R-:W-:Y:S05]  /*8bf0*/  @!P0 BRA `(.L_x_13) ;  /* 0xfffffffc00f88947 */ /* 0x002fea000383ffff */
[----:B------:R-:W-:Y:S05]  /*8c00*/  BRA `(.L_x_12) ;  /* 0xffffffec00847947 */ /* 0x000fea000383ffff */
        .weak           $__internal_0_$__cuda_sm10x_tcgen05_guardrail_trap_col_being_dealloced_not_returned_by_alloc
        .type           $__internal_0_$__cuda_sm10x_tcgen05_guardrail_trap_col_being_dealloced_not_returned_by_alloc,@function
        .size           $__internal_0_$__cuda_sm10x_tcgen05_guardrail_trap_col_being_dealloced_not_returned_by_alloc,($__internal_1_$__cuda_sm10x_tcgen05_guardrail_trap_phase_invalid_during_alloc - $__internal_0_$__cuda_sm10x_tcgen05_guardrail_trap_col_being_dealloced_not_returned_by_alloc)
$__internal_0_$__cuda_sm10x_tcgen05_guardrail_trap_col_being_dealloced_not_returned_by_alloc:
[----:B------:R-:W-:Y:S05]  /*8c10*/  BPT.TRAP 0x1 ;  /* 0x000000040000795c */ /* 0x000fea0000300000 */
[----:B------:R-:W-:-:S04]  /*8c20*/  IMAD.MOV.U32 R3, RZ, RZ, 0x0 ;  /* 0x00000000ff037424 */ /* 0x000fc800078e00ff */
[----:B------:R-:W-:Y:S05]  /*8c30*/  RET.REL.NODEC R2 `(matmul_kernel) ;  /* 0xffffff7002f07950 */ /* 0x000fea0003c3ffff */
        .weak           $__internal_1_$__cuda_sm10x_tcgen05_guardrail_trap_phase_invalid_during_alloc
        .type           $__internal_1_$__cuda_sm10x_tcgen05_guardrail_trap_phase_invalid_during_alloc,@function
        .size           $__internal_1_$__cuda_sm10x_tcgen05_guardrail_trap_phase_invalid_during_alloc,($__internal_2_$__cuda_sm10x_tcgen05_guardrail_trap_unallocated_columns_being_dealloced - $__internal_1_$__cuda_sm10x_tcgen05_guardrail_trap_phase_invalid_during_alloc)
$__internal_1_$__cuda_sm10x_tcgen05_guardrail_trap_phase_invalid_during_alloc:
[----:B------:R-:W-:Y:S05]  /*8c40*/  BPT.TRAP 0x1 ;  /* 0x000000040000795c */ /* 0x000fea0000300000 */
[----:B------:R-:W-:-:S04]  /*8c50*/  IMAD.MOV.U32 R3, RZ, RZ, 0x0 ;  /* 0x00000000ff037424 */ /* 0x000fc800078e00ff */
[----:B------:R-:W-:Y:S05]  /*8c60*/  RET.REL.NODEC R2 `(matmul_kernel) ;  /* 0xffffff7002e47950 */ /* 0x000fea0003c3ffff */
        .weak           $__internal_2_$__cuda_sm10x_tcgen05_guardrail_trap_unallocated_columns_being_dealloced
        .type           $__internal_2_$__cuda_sm10x_tcgen05_guardrail_trap_unallocated_columns_being_dealloced,@function
        .size           $__internal_2_$__cuda_sm10x_tcgen05_guardrail_trap_unallocated_columns_being_dealloced,(.L_x_21 - $__internal_2_$__cuda_sm10x_tcgen05_guardrail_trap_unallocated_columns_being_dealloced)
$__internal_2_$__cuda_sm10x_tcgen05_guardrail_trap_unallocated_columns_being_dealloced:
[----:B------:R-:W-:Y:S05]  /*8c70*/  BPT.TRAP 0x1 ;  /* 0x000000040000795c */ /* 0x000fea0000300000 */
[----:B------:R-:W-:-:S04]  /*8c80*/  IMAD.MOV.U32 R3, RZ, RZ, 0x0 ;  /* 0x00000000ff037424 */ /* 0x000fc800078e00ff */
[----:B------:R-:W-:Y:S05]  /*8c90*/  RET.REL.NODEC R2 `(matmul_kernel) ;  /* 0xffffff7002d87950 */ /* 0x000fea0003c3ffff */
.L_x_18:
[----:B------:R-:W-:-:S00]  /*8ca0*/  BRA `(.L_x_18) ;  /* 0xfffffffc00fc7947 */ /* 0x000fc0000383ffff */
[----:B------:R-:W-:-:S00]  /*8cb0*/  NOP ;  /* 0x0000000000007918 */ /* 0x000fc00000000000 */
        /* <DEDUP_REMOVED lines=12> */
.L_x_21:


//--------------------- .nv.shared.matmul_kernel  --------------------------
	.section	.nv.shared.matmul_kernel,"aw",@nobits
	.sectionflags	@""
	.align	16
	.zero		1024


//--------------------- .nv.shared.reserved.0     --------------------------
	.section	.nv.shared.reserved.0,"aw",@nobits
	.align	8
	.weak		__nv_reservedSMEM_offset_0_alias
	.size		__nv_reservedSMEM_offset_0_alias, 0, 64
	.other		__nv_reservedSMEM_offset_0_alias,@"STO_CUDA_RESERVED_SHARED STV_DEFAULT"
__nv_reservedSMEM_offset_0_alias:
	.zero		0
.nv.shared.reserved.0:
	.zero		64
	.weak		__nv_reservedSMEM_allocation_phase
	.type		__nv_reservedSMEM_allocation_phase,@object
	.size		__nv_reservedSMEM_allocation_phase,(.L_0 - __nv_reservedSMEM_allocation_phase)
__nv_reservedSMEM_allocation_phase:
	.zero		1
.L_0:
	.zero		7
	.weak		__nv_reservedSMEM_devtool_atexit_pc
	.type		__nv_reservedSMEM_devtool_atexit_pc,@object
	.size		__nv_reservedSMEM_devtool_atexit_pc,(__nv_reservedSMEM_allocation_mask - __nv_reservedSMEM_devtool_atexit_pc)
__nv_reservedSMEM_devtool_atexit_pc:
	.zero		8
	.weak		__nv_reservedSMEM_allocation_mask
	.type		__nv_reservedSMEM_allocation_mask,@object
	.size		__nv_reservedSMEM_allocation_mask,(.L_2 - __nv_reservedSMEM_allocation_mask)
__nv_reservedSMEM_allocation_mask:
	.zero		4
.L_2:


//--------------------- .nv.constant0.matmul_kernel --------------------------
	.section	.nv.constant0.matmul_kernel,"a",@progbits
	.sectionflags	@""
	.align	4
.nv.constant0.matmul_kernel:
	.zero		976


//--------------------- SYMBOLS --------------------------

	.type		.nv.reservedSmem.offset0,@object
	.size		.nv.reservedSmem.offset0,0x4
	.type		.nv.reservedSmem.cap,@object
	.size		.nv.reservedSmem.cap,0x4
